//
// Generated by NVIDIA NVVM Compiler
//
// Compiler Build ID: CL-36424714
// Cuda compilation tools, release 13.0, V13.0.88
// Based on NVVM 20.0.0
//

.version 9.0
.target sm_100
.address_size 64

	// .globl	_Z10copy_arrayiiPfS_

.visible .entry _Z10copy_arrayiiPfS_(
	.param .u32 _Z10copy_arrayiiPfS__param_0,
	.param .u32 _Z10copy_arrayiiPfS__param_1,
	.param .u64 .ptr .align 1 _Z10copy_arrayiiPfS__param_2,
	.param .u64 .ptr .align 1 _Z10copy_arrayiiPfS__param_3
)
{
	.reg .pred 	%p<5>;
	.reg .b32 	%r<23>;
	.reg .b32 	%f<2>;
	.reg .b64 	%rd<8>;

	ld.param.u32 	%r12, [_Z10copy_arrayiiPfS__param_0];
	ld.param.u32 	%r13, [_Z10copy_arrayiiPfS__param_1];
	ld.param.u64 	%rd3, [_Z10copy_arrayiiPfS__param_2];
	ld.param.u64 	%rd4, [_Z10copy_arrayiiPfS__param_3];
	mov.u32 	%r14, %ctaid.x;
	mov.u32 	%r1, %ntid.x;
	mov.u32 	%r15, %tid.x;
	mad.lo.s32 	%r21, %r14, %r1, %r15;
	mov.u32 	%r16, %ctaid.y;
	mov.u32 	%r3, %ntid.y;
	mov.u32 	%r17, %tid.y;
	mad.lo.s32 	%r4, %r16, %r3, %r17;
	setp.ge.s32 	%p1, %r21, %r12;
	@%p1 bra 	$L__BB0_6;
	mov.u32 	%r18, %nctaid.y;
	mul.lo.s32 	%r5, %r18, %r3;
	mov.u32 	%r19, %nctaid.x;
	mul.lo.s32 	%r6, %r19, %r1;
	cvta.to.global.u64 	%rd1, %rd3;
	cvta.to.global.u64 	%rd2, %rd4;
$L__BB0_2:
	setp.ge.s32 	%p2, %r4, %r13;
	@%p2 bra 	$L__BB0_5;
	mul.lo.s32 	%r8, %r21, %r13;
	mov.u32 	%r22, %r4;
$L__BB0_4:
	add.s32 	%r20, %r22, %r8;
	mul.wide.s32 	%rd5, %r20, 4;
	add.s64 	%rd6, %rd1, %rd5;
	ld.global.f32 	%f1, [%rd6];
	add.s64 	%rd7, %rd2, %rd5;
	st.global.f32 	[%rd7], %f1;
	add.s32 	%r22, %r22, %r5;
	setp.lt.s32 	%p3, %r22, %r13;
	@%p3 bra 	$L__BB0_4;
$L__BB0_5:
	add.s32 	%r21, %r21, %r6;
	setp.lt.s32 	%p4, %r21, %r12;
	@%p4 bra 	$L__BB0_2;
$L__BB0_6:
	ret;

}
	// .globl	_Z17copy_array_paddediiPfS_
.visible .entry _Z17copy_array_paddediiPfS_(
	.param .u32 _Z17copy_array_paddediiPfS__param_0,
	.param .u32 _Z17copy_array_paddediiPfS__param_1,
	.param .u64 .ptr .align 1 _Z17copy_array_paddediiPfS__param_2,
	.param .u64 .ptr .align 1 _Z17copy_array_paddediiPfS__param_3
)
{
	.reg .pred 	%p<5>;
	.reg .b32 	%r<33>;
	.reg .b32 	%f<2>;
	.reg .b64 	%rd<9>;

	ld.param.u32 	%r16, [_Z17copy_array_paddediiPfS__param_0];
	ld.param.u32 	%r17, [_Z17copy_array_paddediiPfS__param_1];
	ld.param.u64 	%rd3, [_Z17copy_array_paddediiPfS__param_2];
	ld.param.u64 	%rd4, [_Z17copy_array_paddediiPfS__param_3];
	mov.u32 	%r18, %ctaid.x;
	mov.u32 	%r1, %ntid.x;
	mov.u32 	%r19, %tid.x;
	mad.lo.s32 	%r31, %r18, %r1, %r19;
	mov.u32 	%r20, %ctaid.y;
	mov.u32 	%r3, %ntid.y;
	mov.u32 	%r21, %tid.y;
	mad.lo.s32 	%r4, %r20, %r3, %r21;
	setp.ge.s32 	%p1, %r31, %r16;
	@%p1 bra 	$L__BB1_6;
	shr.u32 	%r22, %r16, 31;
	add.s32 	%r23, %r16, %r22;
	shr.s32 	%r5, %r23, 1;
	shl.b32 	%r6, %r17, 1;
	shr.u32 	%r24, %r17, 31;
	add.s32 	%r25, %r17, %r24;
	shr.s32 	%r7, %r25, 1;
	mov.u32 	%r26, %nctaid.y;
	mul.lo.s32 	%r8, %r26, %r3;
	mov.u32 	%r27, %nctaid.x;
	mul.lo.s32 	%r9, %r27, %r1;
	cvta.to.global.u64 	%rd1, %rd3;
	cvta.to.global.u64 	%rd2, %rd4;
$L__BB1_2:
	setp.ge.s32 	%p2, %r4, %r17;
	@%p2 bra 	$L__BB1_5;
	mul.lo.s32 	%r11, %r31, %r17;
	add.s32 	%r28, %r31, %r5;
	mad.lo.s32 	%r12, %r6, %r28, %r7;
	mov.u32 	%r32, %r4;
$L__BB1_4:
	add.s32 	%r29, %r32, %r11;
	mul.wide.s32 	%rd5, %r29, 4;
	add.s64 	%rd6, %rd1, %rd5;
	ld.global.f32 	%f1, [%rd6];
	add.s32 	%r30, %r12, %r32;
	mul.wide.s32 	%rd7, %r30, 4;
	add.s64 	%rd8, %rd2, %rd7;
	st.global.f32 	[%rd8], %f1;
	add.s32 	%r32, %r32, %r8;
	setp.lt.s32 	%p3, %r32, %r17;
	@%p3 bra 	$L__BB1_4;
$L__BB1_5:
	add.s32 	%r31, %r31, %r9;
	setp.lt.s32 	%p4, %r31, %r16;
	@%p4 bra 	$L__BB1_2;
$L__BB1_6:
	ret;

}
	// .globl	_Z15multiply_kerneliiP6float2S0_f
.visible .entry _Z15multiply_kerneliiP6float2S0_f(
	.param .u32 _Z15multiply_kerneliiP6float2S0_f_param_0,
	.param .u32 _Z15multiply_kerneliiP6float2S0_f_param_1,
	.param .u64 .ptr .align 1 _Z15multiply_kerneliiP6float2S0_f_param_2,
	.param .u64 .ptr .align 1 _Z15multiply_kerneliiP6float2S0_f_param_3,
	.param .f32 _Z15multiply_kerneliiP6float2S0_f_param_4
)
{
	.reg .pred 	%p<5>;
	.reg .b32 	%r<23>;
	.reg .b32 	%f<13>;
	.reg .b64 	%rd<8>;

	ld.param.u32 	%r12, [_Z15multiply_kerneliiP6float2S0_f_param_0];
	ld.param.u32 	%r13, [_Z15multiply_kerneliiP6float2S0_f_param_1];
	ld.param.u64 	%rd3, [_Z15multiply_kerneliiP6float2S0_f_param_2];
	ld.param.u64 	%rd4, [_Z15multiply_kerneliiP6float2S0_f_param_3];
	ld.param.f32 	%f1, [_Z15multiply_kerneliiP6float2S0_f_param_4];
	mov.u32 	%r14, %ctaid.x;
	mov.u32 	%r1, %ntid.x;
	mov.u32 	%r15, %tid.x;
	mad.lo.s32 	%r21, %r14, %r1, %r15;
	mov.u32 	%r16, %ctaid.y;
	mov.u32 	%r3, %ntid.y;
	mov.u32 	%r17, %tid.y;
	mad.lo.s32 	%r4, %r16, %r3, %r17;
	setp.ge.s32 	%p1, %r21, %r12;
	@%p1 bra 	$L__BB2_6;
	mov.u32 	%r18, %nctaid.y;
	mul.lo.s32 	%r5, %r18, %r3;
	mov.u32 	%r19, %nctaid.x;
	mul.lo.s32 	%r6, %r19, %r1;
	cvta.to.global.u64 	%rd1, %rd3;
	cvta.to.global.u64 	%rd2, %rd4;
$L__BB2_2:
	setp.ge.s32 	%p2, %r4, %r13;
	@%p2 bra 	$L__BB2_5;
	mul.lo.s32 	%r8, %r21, %r13;
	mov.u32 	%r22, %r4;
$L__BB2_4:
	add.s32 	%r20, %r22, %r8;
	mul.wide.s32 	%rd5, %r20, 8;
	add.s64 	%rd6, %rd1, %rd5;
	ld.global.v2.f32 	{%f2, %f3}, [%rd6];
	add.s64 	%rd7, %rd2, %rd5;
	ld.global.v2.f32 	{%f4, %f5}, [%rd7];
	mul.f32 	%f6, %f2, %f4;
	mul.f32 	%f7, %f3, %f5;
	sub.f32 	%f8, %f6, %f7;
	mul.f32 	%f9, %f2, %f5;
	fma.rn.f32 	%f10, %f3, %f4, %f9;
	mul.f32 	%f11, %f1, %f8;
	mul.f32 	%f12, %f1, %f10;
	st.global.v2.f32 	[%rd6], {%f11, %f12};
	add.s32 	%r22, %r22, %r5;
	setp.lt.s32 	%p3, %r22, %r13;
	@%p3 bra 	$L__BB2_4;
$L__BB2_5:
	add.s32 	%r21, %r21, %r6;
	setp.lt.s32 	%p4, %r21, %r12;
	@%p4 bra 	$L__BB2_2;
$L__BB2_6:
	ret;

}
	// .globl	_Z12matrix_minusiiP6float2S0_
.visible .entry _Z12matrix_minusiiP6float2S0_(
	.param .u32 _Z12matrix_minusiiP6float2S0__param_0,
	.param .u32 _Z12matrix_minusiiP6float2S0__param_1,
	.param .u64 .ptr .align 1 _Z12matrix_minusiiP6float2S0__param_2,
	.param .u64 .ptr .align 1 _Z12matrix_minusiiP6float2S0__param_3
)
{
	.reg .pred 	%p<5>;
	.reg .b32 	%r<23>;
	.reg .b32 	%f<7>;
	.reg .b64 	%rd<8>;

	ld.param.u32 	%r12, [_Z12matrix_minusiiP6float2S0__param_0];
	ld.param.u32 	%r13, [_Z12matrix_minusiiP6float2S0__param_1];
	ld.param.u64 	%rd3, [_Z12matrix_minusiiP6float2S0__param_2];
	ld.param.u64 	%rd4, [_Z12matrix_minusiiP6float2S0__param_3];
	mov.u32 	%r14, %ctaid.x;
	mov.u32 	%r1, %ntid.x;
	mov.u32 	%r15, %tid.x;
	mad.lo.s32 	%r21, %r14, %r1, %r15;
	mov.u32 	%r16, %ctaid.y;
	mov.u32 	%r3, %ntid.y;
	mov.u32 	%r17, %tid.y;
	mad.lo.s32 	%r4, %r16, %r3, %r17;
	setp.ge.s32 	%p1, %r21, %r12;
	@%p1 bra 	$L__BB3_6;
	mov.u32 	%r18, %nctaid.y;
	mul.lo.s32 	%r5, %r18, %r3;
	mov.u32 	%r19, %nctaid.x;
	mul.lo.s32 	%r6, %r19, %r1;
	cvta.to.global.u64 	%rd1, %rd3;
	cvta.to.global.u64 	%rd2, %rd4;
$L__BB3_2:
	setp.ge.s32 	%p2, %r4, %r13;
	@%p2 bra 	$L__BB3_5;
	mul.lo.s32 	%r8, %r21, %r13;
	mov.u32 	%r22, %r4;
$L__BB3_4:
	add.s32 	%r20, %r22, %r8;
	mul.wide.s32 	%rd5, %r20, 8;
	add.s64 	%rd6, %rd1, %rd5;
	ld.global.v2.f32 	{%f1, %f2}, [%rd6];
	add.s64 	%rd7, %rd2, %rd5;
	ld.global.v2.f32 	{%f3, %f4}, [%rd7];
	sub.f32 	%f5, %f1, %f3;
	sub.f32 	%f6, %f2, %f4;
	st.global.v2.f32 	[%rd6], {%f5, %f6};
	add.s32 	%r22, %r22, %r5;
	setp.lt.s32 	%p3, %r22, %r13;
	@%p3 bra 	$L__BB3_4;
$L__BB3_5:
	add.s32 	%r21, %r21, %r6;
	setp.lt.s32 	%p4, %r21, %r12;
	@%p4 bra 	$L__BB3_2;
$L__BB3_6:
	ret;

}
	// .globl	_Z9circshiftiiP6float2S0_
.visible .entry _Z9circshiftiiP6float2S0_(
	.param .u32 _Z9circshiftiiP6float2S0__param_0,
	.param .u32 _Z9circshiftiiP6float2S0__param_1,
	.param .u64 .ptr .align 1 _Z9circshiftiiP6float2S0__param_2,
	.param .u64 .ptr .align 1 _Z9circshiftiiP6float2S0__param_3
)
{
	.reg .pred 	%p<8>;
	.reg .b32 	%r<44>;
	.reg .b32 	%f<9>;
	.reg .b64 	%rd<21>;

	ld.param.u32 	%r20, [_Z9circshiftiiP6float2S0__param_0];
	ld.param.u32 	%r21, [_Z9circshiftiiP6float2S0__param_1];
	ld.param.u64 	%rd3, [_Z9circshiftiiP6float2S0__param_2];
	ld.param.u64 	%rd4, [_Z9circshiftiiP6float2S0__param_3];
	cvta.to.global.u64 	%rd1, %rd4;
	cvta.to.global.u64 	%rd2, %rd3;
	mov.u32 	%r22, %ctaid.x;
	mov.u32 	%r1, %ntid.x;
	mov.u32 	%r23, %tid.x;
	mad.lo.s32 	%r42, %r22, %r1, %r23;
	mov.u32 	%r24, %ctaid.y;
	mov.u32 	%r3, %ntid.y;
	mov.u32 	%r25, %tid.y;
	mad.lo.s32 	%r4, %r24, %r3, %r25;
	setp.ge.s32 	%p1, %r42, %r20;
	@%p1 bra 	$L__BB4_13;
	shr.u32 	%r26, %r20, 31;
	add.s32 	%r27, %r20, %r26;
	shr.s32 	%r5, %r27, 1;
	shr.u32 	%r28, %r21, 31;
	add.s32 	%r29, %r21, %r28;
	shr.s32 	%r6, %r29, 1;
	neg.s32 	%r7, %r5;
	neg.s32 	%r8, %r6;
	mov.u32 	%r30, %nctaid.y;
	mul.lo.s32 	%r9, %r30, %r3;
	mov.u32 	%r31, %nctaid.x;
	mul.lo.s32 	%r10, %r31, %r1;
$L__BB4_2:
	setp.ge.s32 	%p2, %r4, %r21;
	@%p2 bra 	$L__BB4_12;
	add.s32 	%r32, %r42, %r7;
	mad.lo.s32 	%r12, %r32, %r21, %r8;
	mul.lo.s32 	%r13, %r42, %r21;
	add.s32 	%r14, %r12, %r21;
	add.s32 	%r33, %r32, %r20;
	mad.lo.s32 	%r15, %r33, %r21, %r8;
	add.s32 	%r16, %r15, %r21;
	mov.u32 	%r43, %r4;
$L__BB4_4:
	setp.ge.s32 	%p3, %r42, %r5;
	@%p3 bra 	$L__BB4_8;
	setp.ge.s32 	%p5, %r43, %r6;
	@%p5 bra 	$L__BB4_7;
	add.s32 	%r40, %r16, %r43;
	mul.wide.s32 	%rd17, %r40, 8;
	add.s64 	%rd18, %rd1, %rd17;
	add.s32 	%r41, %r43, %r13;
	mul.wide.s32 	%rd19, %r41, 8;
	add.s64 	%rd20, %rd2, %rd19;
	ld.global.v2.f32 	{%f7, %f8}, [%rd20];
	st.global.v2.f32 	[%rd18], {%f7, %f8};
	bra.uni 	$L__BB4_11;
$L__BB4_7:
	add.s32 	%r38, %r15, %r43;
	mul.wide.s32 	%rd13, %r38, 8;
	add.s64 	%rd14, %rd1, %rd13;
	add.s32 	%r39, %r43, %r13;
	mul.wide.s32 	%rd15, %r39, 8;
	add.s64 	%rd16, %rd2, %rd15;
	ld.global.v2.f32 	{%f5, %f6}, [%rd16];
	st.global.v2.f32 	[%rd14], {%f5, %f6};
	bra.uni 	$L__BB4_11;
$L__BB4_8:
	setp.ge.s32 	%p4, %r43, %r6;
	@%p4 bra 	$L__BB4_10;
	add.s32 	%r36, %r14, %r43;
	mul.wide.s32 	%rd9, %r36, 8;
	add.s64 	%rd10, %rd1, %rd9;
	add.s32 	%r37, %r43, %r13;
	mul.wide.s32 	%rd11, %r37, 8;
	add.s64 	%rd12, %rd2, %rd11;
	ld.global.v2.f32 	{%f3, %f4}, [%rd12];
	st.global.v2.f32 	[%rd10], {%f3, %f4};
	bra.uni 	$L__BB4_11;
$L__BB4_10:
	add.s32 	%r34, %r12, %r43;
	mul.wide.s32 	%rd5, %r34, 8;
	add.s64 	%rd6, %rd1, %rd5;
	add.s32 	%r35, %r43, %r13;
	mul.wide.s32 	%rd7, %r35, 8;
	add.s64 	%rd8, %rd2, %rd7;
	ld.global.v2.f32 	{%f1, %f2}, [%rd8];
	st.global.v2.f32 	[%rd6], {%f1, %f2};
$L__BB4_11:
	add.s32 	%r43, %r43, %r9;
	setp.lt.s32 	%p6, %r43, %r21;
	@%p6 bra 	$L__BB4_4;
$L__BB4_12:
	add.s32 	%r42, %r42, %r10;
	setp.lt.s32 	%p7, %r42, %r20;
	@%p7 bra 	$L__BB4_2;
$L__BB4_13:
	ret;

}
	// .globl	_Z7reverseiiP6float2S0_
.visible .entry _Z7reverseiiP6float2S0_(
	.param .u32 _Z7reverseiiP6float2S0__param_0,
	.param .u32 _Z7reverseiiP6float2S0__param_1,
	.param .u64 .ptr .align 1 _Z7reverseiiP6float2S0__param_2,
	.param .u64 .ptr .align 1 _Z7reverseiiP6float2S0__param_3
)
{
	.reg .pred 	%p<5>;
	.reg .b32 	%r<26>;
	.reg .b32 	%f<3>;
	.reg .b64 	%rd<9>;

	ld.param.u32 	%r13, [_Z7reverseiiP6float2S0__param_0];
	ld.param.u32 	%r14, [_Z7reverseiiP6float2S0__param_1];
	ld.param.u64 	%rd3, [_Z7reverseiiP6float2S0__param_2];
	ld.param.u64 	%rd4, [_Z7reverseiiP6float2S0__param_3];
	mov.u32 	%r15, %ctaid.x;
	mov.u32 	%r1, %ntid.x;
	mov.u32 	%r16, %tid.x;
	mad.lo.s32 	%r24, %r15, %r1, %r16;
	mov.u32 	%r17, %ctaid.y;
	mov.u32 	%r3, %ntid.y;
	mov.u32 	%r18, %tid.y;
	mad.lo.s32 	%r4, %r17, %r3, %r18;
	setp.ge.s32 	%p1, %r24, %r13;
	@%p1 bra 	$L__BB5_6;
	mul.lo.s32 	%r5, %r14, %r13;
	mov.u32 	%r19, %nctaid.y;
	mul.lo.s32 	%r6, %r19, %r3;
	mov.u32 	%r20, %nctaid.x;
	mul.lo.s32 	%r7, %r20, %r1;
	cvta.to.global.u64 	%rd1, %rd4;
	cvta.to.global.u64 	%rd2, %rd3;
$L__BB5_2:
	setp.ge.s32 	%p2, %r4, %r14;
	@%p2 bra 	$L__BB5_5;
	mul.lo.s32 	%r9, %r24, %r14;
	mov.u32 	%r25, %r4;
$L__BB5_4:
	add.s32 	%r21, %r25, %r9;
	mul.wide.s32 	%rd5, %r21, 8;
	add.s64 	%rd6, %rd2, %rd5;
	not.b32 	%r22, %r21;
	add.s32 	%r23, %r5, %r22;
	mul.wide.s32 	%rd7, %r23, 8;
	add.s64 	%rd8, %rd1, %rd7;
	ld.global.v2.f32 	{%f1, %f2}, [%rd8];
	st.global.v2.f32 	[%rd6], {%f1, %f2};
	add.s32 	%r25, %r25, %r6;
	setp.lt.s32 	%p3, %r25, %r14;
	@%p3 bra 	$L__BB5_4;
$L__BB5_5:
	add.s32 	%r24, %r24, %r7;
	setp.lt.s32 	%p4, %r24, %r13;
	@%p4 bra 	$L__BB5_2;
$L__BB5_6:
	ret;

}


// ===== COMPILED SASS (sm_100) =====

	.target	sm_100

	.elftype	@"ET_EXEC"


//--------------------- .note.nv.tkinfo           --------------------------
	.section	.note.nv.tkinfo,"",@"SHT_NOTE"
	.sectionflags	@"SHF_NOTE_NV_TKINFO"
	.tkinfo
        /*0018*/ 	.word	0x00000002
        /*0030*/ 	.string	""
        /*0030*/ 	.string	"ptxas"
        /*0030*/ 	.string	"Cuda compilation tools, release 13.0, V13.0.88"
        /*0030*/ 	.string	"Build cuda_13.0.r13.0/compiler.36424714_0"
        /*0030*/ 	.string	"-arch sm_100 -m 64 "



//--------------------- .note.nv.cuinfo           --------------------------
	.section	.note.nv.cuinfo,"",@"SHT_NOTE"
	.sectionflags	@"SHF_NOTE_NV_CUINFO"
        /*0018*/ 	.short	0x0002
        /*001a*/ 	.short	0x0064
        /*001c*/ 	.short	0x0082
	.zero		2


//--------------------- .nv.info                  --------------------------
	.section	.nv.info,"",@"SHT_CUDA_INFO"
	.align	4


	//----- nvinfo : EIATTR_REGCOUNT
	.align		4
        /*0000*/ 	.byte	0x04, 0x2f
        /*0002*/ 	.short	(.L_1 - .L_0)
	.align		4
.L_0:
        /*0004*/ 	.word	index@(_Z10copy_arrayiiPfS_)
        /*0008*/ 	.word	0x00000012


	//----- nvinfo : EIATTR_FRAME_SIZE
	.align		4
.L_1:
        /*000c*/ 	.byte	0x04, 0x11
        /*000e*/ 	.short	(.L_3 - .L_2)
	.align		4
.L_2:
        /*0010*/ 	.word	index@(_Z10copy_arrayiiPfS_)
        /*0014*/ 	.word	0x00000000


	//----- nvinfo : EIATTR_REGCOUNT
	.align		4
.L_3:
        /*0018*/ 	.byte	0x04, 0x2f
        /*001a*/ 	.short	(.L_5 - .L_4)
	.align		4
.L_4:
        /*001c*/ 	.word	index@(_Z17copy_array_paddediiPfS_)
        /*0020*/ 	.word	0x00000016


	//----- nvinfo : EIATTR_FRAME_SIZE
	.align		4
.L_5:
        /*0024*/ 	.byte	0x04, 0x11
        /*0026*/ 	.short	(.L_7 - .L_6)
	.align		4
.L_6:
        /*0028*/ 	.word	index@(_Z17copy_array_paddediiPfS_)
        /*002c*/ 	.word	0x00000000


	//----- nvinfo : EIATTR_REGCOUNT
	.align		4
.L_7:
        /*0030*/ 	.byte	0x04, 0x2f
        /*0032*/ 	.short	(.L_9 - .L_8)
	.align		4
.L_8:
        /*0034*/ 	.word	index@(_Z15multiply_kerneliiP6float2S0_f)
        /*0038*/ 	.word	0x00000016


	//----- nvinfo : EIATTR_FRAME_SIZE
	.align		4
.L_9:
        /*003c*/ 	.byte	0x04, 0x11
        /*003e*/ 	.short	(.L_11 - .L_10)
	.align		4
.L_10:
        /*0040*/ 	.word	index@(_Z15multiply_kerneliiP6float2S0_f)
        /*0044*/ 	.word	0x00000000


	//----- nvinfo : EIATTR_REGCOUNT
	.align		4
.L_11:
        /*0048*/ 	.byte	0x04, 0x2f
        /*004a*/ 	.short	(.L_13 - .L_12)
	.align		4
.L_12:
        /*004c*/ 	.word	index@(_Z12matrix_minusiiP6float2S0_)
        /*0050*/ 	.word	0x00000014


	//----- nvinfo : EIATTR_FRAME_SIZE
	.align		4
.L_13:
        /*0054*/ 	.byte	0x04, 0x11
        /*0056*/ 	.short	(.L_15 - .L_14)
	.align		4
.L_14:
        /*0058*/ 	.word	index@(_Z12matrix_minusiiP6float2S0_)
        /*005c*/ 	.word	0x00000000


	//----- nvinfo : EIATTR_REGCOUNT
	.align		4
.L_15:
        /*0060*/ 	.byte	0x04, 0x2f
        /*0062*/ 	.short	(.L_17 - .L_16)
	.align		4
.L_16:
        /*0064*/ 	.word	index@(_Z9circshiftiiP6float2S0_)
        /*0068*/ 	.word	0x0000001c


	//----- nvinfo : EIATTR_FRAME_SIZE
	.align		4
.L_17:
        /*006c*/ 	.byte	0x04, 0x11
        /*006e*/ 	.short	(.L_19 - .L_18)
	.align		4
.L_18:
        /*0070*/ 	.word	index@(_Z9circshiftiiP6float2S0_)
        /*0074*/ 	.word	0x00000000


	//----- nvinfo : EIATTR_REGCOUNT
	.align		4
.L_19:
        /*0078*/ 	.byte	0x04, 0x2f
        /*007a*/ 	.short	(.L_21 - .L_20)
	.align		4
.L_20:
        /*007c*/ 	.word	index@(_Z7reverseiiP6float2S0_)
        /*0080*/ 	.word	0x00000012


	//----- nvinfo : EIATTR_FRAME_SIZE
	.align		4
.L_21:
        /*0084*/ 	.byte	0x04, 0x11
        /*0086*/ 	.short	(.L_23 - .L_22)
	.align		4
.L_22:
        /*0088*/ 	.word	index@(_Z7reverseiiP6float2S0_)
        /*008c*/ 	.word	0x00000000


	//----- nvinfo : EIATTR_MIN_STACK_SIZE
	.align		4
.L_23:
        /*0090*/ 	.byte	0x04, 0x12
        /*0092*/ 	.short	(.L_25 - .L_24)
	.align		4
.L_24:
        /*0094*/ 	.word	index@(_Z7reverseiiP6float2S0_)
        /*0098*/ 	.word	0x00000000


	//----- nvinfo : EIATTR_MIN_STACK_SIZE
	.align		4
.L_25:
        /*009c*/ 	.byte	0x04, 0x12
        /*009e*/ 	.short	(.L_27 - .L_26)
	.align		4
.L_26:
        /*00a0*/ 	.word	index@(_Z9circshiftiiP6float2S0_)
        /*00a4*/ 	.word	0x00000000


	//----- nvinfo : EIATTR_MIN_STACK_SIZE
	.align		4
.L_27:
        /*00a8*/ 	.byte	0x04, 0x12
        /*00aa*/ 	.short	(.L_29 - .L_28)
	.align		4
.L_28:
        /*00ac*/ 	.word	index@(_Z12matrix_minusiiP6float2S0_)
        /*00b0*/ 	.word	0x00000000


	//----- nvinfo : EIATTR_MIN_STACK_SIZE
	.align		4
.L_29:
        /*00b4*/ 	.byte	0x04, 0x12
        /*00b6*/ 	.short	(.L_31 - .L_30)
	.align		4
.L_30:
        /*00b8*/ 	.word	index@(_Z15multiply_kerneliiP6float2S0_f)
        /*00bc*/ 	.word	0x00000000


	//----- nvinfo : EIATTR_MIN_STACK_SIZE
	.align		4
.L_31:
        /*00c0*/ 	.byte	0x04, 0x12
        /*00c2*/ 	.short	(.L_33 - .L_32)
	.align		4
.L_32:
        /*00c4*/ 	.word	index@(_Z17copy_array_paddediiPfS_)
        /*00c8*/ 	.word	0x00000000


	//----- nvinfo : EIATTR_MIN_STACK_SIZE
	.align		4
.L_33:
        /*00cc*/ 	.byte	0x04, 0x12
        /*00ce*/ 	.short	(.L_35 - .L_34)
	.align		4
.L_34:
        /*00d0*/ 	.word	index@(_Z10copy_arrayiiPfS_)
        /*00d4*/ 	.word	0x00000000
.L_35:


//--------------------- .nv.compat                --------------------------
	.section	.nv.compat,"",@"SHT_CUDA_COMPAT_INFO"
	.align	4
        /*0000*/ 	.byte	0x02, 0x09, 0x00, 0x00, 0x02, 0x02, 0x01, 0x00, 0x02, 0x05, 0x05, 0x00, 0x03, 0x07, 0x01, 0x01
        /*0010*/ 	.byte	0x02, 0x03, 0x00, 0x00, 0x02, 0x06, 0x01, 0x00, 0x04, 0x0b, 0x08, 0x00, 0x09, 0x00, 0x00, 0x00
        /*0020*/ 	.byte	0x00, 0x00, 0x00, 0x00


//--------------------- .nv.info._Z7reverseiiP6float2S0_ --------------------------
	.section	.nv.info._Z7reverseiiP6float2S0_,"",@"SHT_CUDA_INFO"
	.sectionflags	@""
	.align	4


	//----- nvinfo : EIATTR_CUDA_API_VERSION
	.align		4
        /*0000*/ 	.byte	0x04, 0x37
        /*0002*/ 	.short	(.L_37 - .L_36)
.L_36:
        /*0004*/ 	.word	0x00000082


	//----- nvinfo : EIATTR_KPARAM_INFO
	.align		4
.L_37:
        /*0008*/ 	.byte	0x04, 0x17
        /*000a*/ 	.short	(.L_39 - .L_38)
.L_38:
        /*000c*/ 	.word	0x00000000
        /*0010*/ 	.short	0x0003
        /*0012*/ 	.short	0x0010
        /*0014*/ 	.byte	0x00, 0xf5, 0x21, 0x00


	//----- nvinfo : EIATTR_KPARAM_INFO
	.align		4
.L_39:
        /*0018*/ 	.byte	0x04, 0x17
        /*001a*/ 	.short	(.L_41 - .L_40)
.L_40:
        /*001c*/ 	.word	0x00000000
        /*0020*/ 	.short	0x0002
        /*0022*/ 	.short	0x0008
        /*0024*/ 	.byte	0x00, 0xf5, 0x21, 0x00


	//----- nvinfo : EIATTR_KPARAM_INFO
	.align		4
.L_41:
        /*0028*/ 	.byte	0x04, 0x17
        /*002a*/ 	.short	(.L_43 - .L_42)
.L_42:
        /*002c*/ 	.word	0x00000000
        /*0030*/ 	.short	0x0001
        /*0032*/ 	.short	0x0004
        /*0034*/ 	.byte	0x00, 0xf0, 0x11, 0x00


	//----- nvinfo : EIATTR_KPARAM_INFO
	.align		4
.L_43:
        /*0038*/ 	.byte	0x04, 0x17
        /*003a*/ 	.short	(.L_45 - .L_44)
.L_44:
        /*003c*/ 	.word	0x00000000
        /*0040*/ 	.short	0x0000
        /*0042*/ 	.short	0x0000
        /*0044*/ 	.byte	0x00, 0xf0, 0x11, 0x00


	//----- nvinfo : EIATTR_SPARSE_MMA_MASK
	.align		4
.L_45:
        /*0048*/ 	.byte	0x03, 0x50
        /*004a*/ 	.short	0x0000


	//----- nvinfo : EIATTR_MAXREG_COUNT
	.align		4
        /*004c*/ 	.byte	0x03, 0x1b
        /*004e*/ 	.short	0x00ff


	//----- nvinfo : EIATTR_MERCURY_ISA_VERSION
	.align		4
        /*0050*/ 	.byte	0x03, 0x5f
        /*0052*/ 	.short	0x0101


	//----- nvinfo : EIATTR_VRC_CTA_INIT_COUNT
	.align		4
        /*0054*/ 	.byte	0x02, 0x4a
	.zero		1
	.zero		1


	//----- nvinfo : EIATTR_EXIT_INSTR_OFFSETS
	.align		4
        /*0058*/ 	.byte	0x04, 0x1c
        /*005a*/ 	.short	(.L_47 - .L_46)


	//   ....[0]....
.L_46:
        /*005c*/ 	.word	0x000000b0


	//   ....[1]....
        /*0060*/ 	.word	0x00000280


	//----- nvinfo : EIATTR_CRS_STACK_SIZE
	.align		4
.L_47:
        /*0064*/ 	.byte	0x04, 0x1e
        /*0066*/ 	.short	(.L_49 - .L_48)
.L_48:
        /*0068*/ 	.word	0x00000000


	//----- nvinfo : EIATTR_CBANK_PARAM_SIZE
	.align		4
.L_49:
        /*006c*/ 	.byte	0x03, 0x19
        /*006e*/ 	.short	0x0018


	//----- nvinfo : EIATTR_PARAM_CBANK
	.align		4
        /*0070*/ 	.byte	0x04, 0x0a
        /*0072*/ 	.short	(.L_51 - .L_50)
	.align		4
.L_50:
        /*0074*/ 	.word	index@(.nv.constant0._Z7reverseiiP6float2S0_)
        /*0078*/ 	.short	0x0380
        /*007a*/ 	.short	0x0018


	//----- nvinfo : EIATTR_SW_WAR
	.align		4
.L_51:
        /*007c*/ 	.byte	0x04, 0x36
        /*007e*/ 	.short	(.L_53 - .L_52)
.L_52:
        /*0080*/ 	.word	0x00000008
.L_53:


//--------------------- .nv.info._Z9circshiftiiP6float2S0_ --------------------------
	.section	.nv.info._Z9circshiftiiP6float2S0_,"",@"SHT_CUDA_INFO"
	.sectionflags	@""
	.align	4


	//----- nvinfo : EIATTR_CUDA_API_VERSION
	.align		4
        /*0000*/ 	.byte	0x04, 0x37
        /*0002*/ 	.short	(.L_55 - .L_54)
.L_54:
        /*0004*/ 	.word	0x00000082


	//----- nvinfo : EIATTR_KPARAM_INFO
	.align		4
.L_55:
        /*0008*/ 	.byte	0x04, 0x17
        /*000a*/ 	.short	(.L_57 - .L_56)
.L_56:
        /*000c*/ 	.word	0x00000000
        /*0010*/ 	.short	0x0003
        /*0012*/ 	.short	0x0010
        /*0014*/ 	.byte	0x00, 0xf5, 0x21, 0x00


	//----- nvinfo : EIATTR_KPARAM_INFO
	.align		4
.L_57:
        /*0018*/ 	.byte	0x04, 0x17
        /*001a*/ 	.short	(.L_59 - .L_58)
.L_58:
        /*001c*/ 	.word	0x00000000
        /*0020*/ 	.short	0x0002
        /*0022*/ 	.short	0x0008
        /*0024*/ 	.byte	0x00, 0xf5, 0x21, 0x00


	//----- nvinfo : EIATTR_KPARAM_INFO
	.align		4
.L_59:
        /*0028*/ 	.byte	0x04, 0x17
        /*002a*/ 	.short	(.L_61 - .L_60)
.L_60:
        /*002c*/ 	.word	0x00000000
        /*0030*/ 	.short	0x0001
        /*0032*/ 	.short	0x0004
        /*0034*/ 	.byte	0x00, 0xf0, 0x11, 0x00


	//----- nvinfo : EIATTR_KPARAM_INFO
	.align		4
.L_61:
        /*0038*/ 	.byte	0x04, 0x17
        /*003a*/ 	.short	(.L_63 - .L_62)
.L_62:
        /*003c*/ 	.word	0x00000000
        /*0040*/ 	.short	0x0000
        /*0042*/ 	.short	0x0000
        /*0044*/ 	.byte	0x00, 0xf0, 0x11, 0x00


	//----- nvinfo : EIATTR_SPARSE_MMA_MASK
	.align		4
.L_63:
        /*0048*/ 	.byte	0x03, 0x50
        /*004a*/ 	.short	0x0000


	//----- nvinfo : EIATTR_MAXREG_COUNT
	.align		4
        /*004c*/ 	.byte	0x03, 0x1b
        /*004e*/ 	.short	0x00ff


	//----- nvinfo : EIATTR_MERCURY_ISA_VERSION
	.align		4
        /*0050*/ 	.byte	0x03, 0x5f
        /*0052*/ 	.short	0x0101


	//----- nvinfo : EIATTR_VRC_CTA_INIT_COUNT
	.align		4
        /*0054*/ 	.byte	0x02, 0x4a
	.zero		1
	.zero		1


	//----- nvinfo : EIATTR_EXIT_INSTR_OFFSETS
	.align		4
        /*0058*/ 	.byte	0x04, 0x1c
        /*005a*/ 	.short	(.L_65 - .L_64)


	//   ....[0]....
.L_64:
        /*005c*/ 	.word	0x000000b0


	//   ....[1]....
        /*0060*/ 	.word	0x00000500


	//----- nvinfo : EIATTR_CRS_STACK_SIZE
	.align		4
.L_65:
        /*0064*/ 	.byte	0x04, 0x1e
        /*0066*/ 	.short	(.L_67 - .L_66)
.L_66:
        /*0068*/ 	.word	0x00000000


	//----- nvinfo : EIATTR_CBANK_PARAM_SIZE
	.align		4
.L_67:
        /*006c*/ 	.byte	0x03, 0x19
        /*006e*/ 	.short	0x0018


	//----- nvinfo : EIATTR_PARAM_CBANK
	.align		4
        /*0070*/ 	.byte	0x04, 0x0a
        /*0072*/ 	.short	(.L_69 - .L_68)
	.align		4
.L_68:
        /*0074*/ 	.word	index@(.nv.constant0._Z9circshiftiiP6float2S0_)
        /*0078*/ 	.short	0x0380
        /*007a*/ 	.short	0x0018


	//----- nvinfo : EIATTR_SW_WAR
	.align		4
.L_69:
        /*007c*/ 	.byte	0x04, 0x36
        /*007e*/ 	.short	(.L_71 - .L_70)
.L_70:
        /*0080*/ 	.word	0x00000008
.L_71:


//--------------------- .nv.info._Z12matrix_minusiiP6float2S0_ --------------------------
	.section	.nv.info._Z12matrix_minusiiP6float2S0_,"",@"SHT_CUDA_INFO"
	.sectionflags	@""
	.align	4


	//----- nvinfo : EIATTR_CUDA_API_VERSION
	.align		4
        /*0000*/ 	.byte	0x04, 0x37
        /*0002*/ 	.short	(.L_73 - .L_72)
.L_72:
        /*0004*/ 	.word	0x00000082


	//----- nvinfo : EIATTR_KPARAM_INFO
	.align		4
.L_73:
        /*0008*/ 	.byte	0x04, 0x17
        /*000a*/ 	.short	(.L_75 - .L_74)
.L_74:
        /*000c*/ 	.word	0x00000000
        /*0010*/ 	.short	0x0003
        /*0012*/ 	.short	0x0010
        /*0014*/ 	.byte	0x00, 0xf5, 0x21, 0x00


	//----- nvinfo : EIATTR_KPARAM_INFO
	.align		4
.L_75:
        /*0018*/ 	.byte	0x04, 0x17
        /*001a*/ 	.short	(.L_77 - .L_76)
.L_76:
        /*001c*/ 	.word	0x00000000
        /*0020*/ 	.short	0x0002
        /*0022*/ 	.short	0x0008
        /*0024*/ 	.byte	0x00, 0xf5, 0x21, 0x00


	//----- nvinfo : EIATTR_KPARAM_INFO
	.align		4
.L_77:
        /*0028*/ 	.byte	0x04, 0x17
        /*002a*/ 	.short	(.L_79 - .L_78)
.L_78:
        /*002c*/ 	.word	0x00000000
        /*0030*/ 	.short	0x0001
        /*0032*/ 	.short	0x0004
        /*0034*/ 	.byte	0x00, 0xf0, 0x11, 0x00


	//----- nvinfo : EIATTR_KPARAM_INFO
	.align		4
.L_79:
        /*0038*/ 	.byte	0x04, 0x17
        /*003a*/ 	.short	(.L_81 - .L_80)
.L_80:
        /*003c*/ 	.word	0x00000000
        /*0040*/ 	.short	0x0000
        /*0042*/ 	.short	0x0000
        /*0044*/ 	.byte	0x00, 0xf0, 0x11, 0x00


	//----- nvinfo : EIATTR_SPARSE_MMA_MASK
	.align		4
.L_81:
        /*0048*/ 	.byte	0x03, 0x50
        /*004a*/ 	.short	0x0000


	//----- nvinfo : EIATTR_MAXREG_COUNT
	.align		4
        /*004c*/ 	.byte	0x03, 0x1b
        /*004e*/ 	.short	0x00ff


	//----- nvinfo : EIATTR_MERCURY_ISA_VERSION
	.align		4
        /*0050*/ 	.byte	0x03, 0x5f
        /*0052*/ 	.short	0x0101


	//----- nvinfo : EIATTR_VRC_CTA_INIT_COUNT
	.align		4
        /*0054*/ 	.byte	0x02, 0x4a
	.zero		1
	.zero		1


	//----- nvinfo : EIATTR_EXIT_INSTR_OFFSETS
	.align		4
        /*0058*/ 	.byte	0x04, 0x1c
        /*005a*/ 	.short	(.L_83 - .L_82)


	//   ....[0]....
.L_82:
        /*005c*/ 	.word	0x000000b0


	//   ....[1]....
        /*0060*/ 	.word	0x00000280


	//----- nvinfo : EIATTR_CRS_STACK_SIZE
	.align		4
.L_83:
        /*0064*/ 	.byte	0x04, 0x1e
        /*0066*/ 	.short	(.L_85 - .L_84)
.L_84:
        /*0068*/ 	.word	0x00000000


	//----- nvinfo : EIATTR_CBANK_PARAM_SIZE
	.align		4
.L_85:
        /*006c*/ 	.byte	0x03, 0x19
        /*006e*/ 	.short	0x0018


	//----- nvinfo : EIATTR_PARAM_CBANK
	.align		4
        /*0070*/ 	.byte	0x04, 0x0a
        /*0072*/ 	.short	(.L_87 - .L_86)
	.align		4
.L_86:
        /*0074*/ 	.word	index@(.nv.constant0._Z12matrix_minusiiP6float2S0_)
        /*0078*/ 	.short	0x0380
        /*007a*/ 	.short	0x0018


	//----- nvinfo : EIATTR_SW_WAR
	.align		4
.L_87:
        /*007c*/ 	.byte	0x04, 0x36
        /*007e*/ 	.short	(.L_89 - .L_88)
.L_88:
        /*0080*/ 	.word	0x00000008
.L_89:


//--------------------- .nv.info._Z15multiply_kerneliiP6float2S0_f --------------------------
	.section	.nv.info._Z15multiply_kerneliiP6float2S0_f,"",@"SHT_CUDA_INFO"
	.sectionflags	@""
	.align	4


	//----- nvinfo : EIATTR_CUDA_API_VERSION
	.align		4
        /*0000*/ 	.byte	0x04, 0x37
        /*0002*/ 	.short	(.L_91 - .L_90)
.L_90:
        /*0004*/ 	.word	0x00000082


	//----- nvinfo : EIATTR_KPARAM_INFO
	.align		4
.L_91:
        /*0008*/ 	.byte	0x04, 0x17
        /*000a*/ 	.short	(.L_93 - .L_92)
.L_92:
        /*000c*/ 	.word	0x00000000
        /*0010*/ 	.short	0x0004
        /*0012*/ 	.short	0x0018
        /*0014*/ 	.byte	0x00, 0xf0, 0x11, 0x00


	//----- nvinfo : EIATTR_KPARAM_INFO
	.align		4
.L_93:
        /*0018*/ 	.byte	0x04, 0x17
        /*001a*/ 	.short	(.L_95 - .L_94)
.L_94:
        /*001c*/ 	.word	0x00000000
        /*0020*/ 	.short	0x0003
        /*0022*/ 	.short	0x0010
        /*0024*/ 	.byte	0x00, 0xf5, 0x21, 0x00


	//----- nvinfo : EIATTR_KPARAM_INFO
	.align		4
.L_95:
        /*0028*/ 	.byte	0x04, 0x17
        /*002a*/ 	.short	(.L_97 - .L_96)
.L_96:
        /*002c*/ 	.word	0x00000000
        /*0030*/ 	.short	0x0002
        /*0032*/ 	.short	0x0008
        /*0034*/ 	.byte	0x00, 0xf5, 0x21, 0x00


	//----- nvinfo : EIATTR_KPARAM_INFO
	.align		4
.L_97:
        /*0038*/ 	.byte	0x04, 0x17
        /*003a*/ 	.short	(.L_99 - .L_98)
.L_98:
        /*003c*/ 	.word	0x00000000
        /*0040*/ 	.short	0x0001
        /*0042*/ 	.short	0x0004
        /*0044*/ 	.byte	0x00, 0xf0, 0x11, 0x00


	//----- nvinfo : EIATTR_KPARAM_INFO
	.align		4
.L_99:
        /*0048*/ 	.byte	0x04, 0x17
        /*004a*/ 	.short	(.L_101 - .L_100)
.L_100:
        /*004c*/ 	.word	0x00000000
        /*0050*/ 	.short	0x0000
        /*0052*/ 	.short	0x0000
        /*0054*/ 	.byte	0x00, 0xf0, 0x11, 0x00


	//----- nvinfo : EIATTR_SPARSE_MMA_MASK
	.align		4
.L_101:
        /*0058*/ 	.byte	0x03, 0x50
        /*005a*/ 	.short	0x0000


	//----- nvinfo : EIATTR_MAXREG_COUNT
	.align		4
        /*005c*/ 	.byte	0x03, 0x1b
        /*005e*/ 	.short	0x00ff


	//----- nvinfo : EIATTR_MERCURY_ISA_VERSION
	.align		4
        /*0060*/ 	.byte	0x03, 0x5f
        /*0062*/ 	.short	0x0101


	//----- nvinfo : EIATTR_VRC_CTA_INIT_COUNT
	.align		4
        /*0064*/ 	.byte	0x02, 0x4a
	.zero		1
	.zero		1


	//----- nvinfo : EIATTR_EXIT_INSTR_OFFSETS
	.align		4
        /*0068*/ 	.byte	0x04, 0x1c
        /*006a*/ 	.short	(.L_103 - .L_102)


	//   ....[0]....
.L_102:
        /*006c*/ 	.word	0x000000b0


	//   ....[1]....
        /*0070*/ 	.word	0x000002d0


	//----- nvinfo : EIATTR_CRS_STACK_SIZE
	.align		4
.L_103:
        /*0074*/ 	.byte	0x04, 0x1e
        /*0076*/ 	.short	(.L_105 - .L_104)
.L_104:
        /*0078*/ 	.word	0x00000000


	//----- nvinfo : EIATTR_CBANK_PARAM_SIZE
	.align		4
.L_105:
        /*007c*/ 	.byte	0x03, 0x19
        /*007e*/ 	.short	0x001c


	//----- nvinfo : EIATTR_PARAM_CBANK
	.align		4
        /*0080*/ 	.byte	0x04, 0x0a
        /*0082*/ 	.short	(.L_107 - .L_106)
	.align		4
.L_106:
        /*0084*/ 	.word	index@(.nv.constant0._Z15multiply_kerneliiP6float2S0_f)
        /*0088*/ 	.short	0x0380
        /*008a*/ 	.short	0x001c


	//----- nvinfo : EIATTR_SW_WAR
	.align		4
.L_107:
        /*008c*/ 	.byte	0x04, 0x36
        /*008e*/ 	.short	(.L_109 - .L_108)
.L_108:
        /*0090*/ 	.word	0x00000008
.L_109:


//--------------------- .nv.info._Z17copy_array_paddediiPfS_ --------------------------
	.section	.nv.info._Z17copy_array_paddediiPfS_,"",@"SHT_CUDA_INFO"
	.sectionflags	@""
	.align	4


	//----- nvinfo : EIATTR_CUDA_API_VERSION
	.align		4
        /*0000*/ 	.byte	0x04, 0x37
        /*0002*/ 	.short	(.L_111 - .L_110)
.L_110:
        /*0004*/ 	.word	0x00000082


	//----- nvinfo : EIATTR_KPARAM_INFO
	.align		4
.L_111:
        /*0008*/ 	.byte	0x04, 0x17
        /*000a*/ 	.short	(.L_113 - .L_112)
.L_112:
        /*000c*/ 	.word	0x00000000
        /*0010*/ 	.short	0x0003
        /*0012*/ 	.short	0x0010
        /*0014*/ 	.byte	0x00, 0xf5, 0x21, 0x00


	//----- nvinfo : EIATTR_KPARAM_INFO
	.align		4
.L_113:
        /*0018*/ 	.byte	0x04, 0x17
        /*001a*/ 	.short	(.L_115 - .L_114)
.L_114:
        /*001c*/ 	.word	0x00000000
        /*0020*/ 	.short	0x0002
        /*0022*/ 	.short	0x0008
        /*0024*/ 	.byte	0x00, 0xf5, 0x21, 0x00


	//----- nvinfo : EIATTR_KPARAM_INFO
	.align		4
.L_115:
        /*0028*/ 	.byte	0x04, 0x17
        /*002a*/ 	.short	(.L_117 - .L_116)
.L_116:
        /*002c*/ 	.word	0x00000000
        /*0030*/ 	.short	0x0001
        /*0032*/ 	.short	0x0004
        /*0034*/ 	.byte	0x00, 0xf0, 0x11, 0x00


	//----- nvinfo : EIATTR_KPARAM_INFO
	.align		4
.L_117:
        /*0038*/ 	.byte	0x04, 0x17
        /*003a*/ 	.short	(.L_119 - .L_118)
.L_118:
        /*003c*/ 	.word	0x00000000
        /*0040*/ 	.short	0x0000
        /*0042*/ 	.short	0x0000
        /*0044*/ 	.byte	0x00, 0xf0, 0x11, 0x00


	//----- nvinfo : EIATTR_SPARSE_MMA_MASK
	.align		4
.L_119:
        /*0048*/ 	.byte	0x03, 0x50
        /*004a*/ 	.short	0x0000


	//----- nvinfo : EIATTR_MAXREG_COUNT
	.align		4
        /*004c*/ 	.byte	0x03, 0x1b
        /*004e*/ 	.short	0x00ff


	//----- nvinfo : EIATTR_MERCURY_ISA_VERSION
	.align		4
        /*0050*/ 	.byte	0x03, 0x5f
        /*0052*/ 	.short	0x0101


	//----- nvinfo : EIATTR_VRC_CTA_INIT_COUNT
	.align		4
        /*0054*/ 	.byte	0x02, 0x4a
	.zero		1
	.zero		1


	//----- nvinfo : EIATTR_EXIT_INSTR_OFFSETS
	.align		4
        /*0058*/ 	.byte	0x04, 0x1c
        /*005a*/ 	.short	(.L_121 - .L_120)


	//   ....[0]....
.L_120:
        /*005c*/ 	.word	0x000000b0


	//   ....[1]....
        /*0060*/ 	.word	0x000002e0


	//----- nvinfo : EIATTR_CRS_STACK_SIZE
	.align		4
.L_121:
        /*0064*/ 	.byte	0x04, 0x1e
        /*0066*/ 	.short	(.L_123 - .L_122)
.L_122:
        /*0068*/ 	.word	0x00000000


	//----- nvinfo : EIATTR_CBANK_PARAM_SIZE
	.align		4
.L_123:
        /*006c*/ 	.byte	0x03, 0x19
        /*006e*/ 	.short	0x0018


	//----- nvinfo : EIATTR_PARAM_CBANK
	.align		4
        /*0070*/ 	.byte	0x04, 0x0a
        /*0072*/ 	.short	(.L_125 - .L_124)
	.align		4
.L_124:
        /*0074*/ 	.word	index@(.nv.constant0._Z17copy_array_paddediiPfS_)
        /*0078*/ 	.short	0x0380
        /*007a*/ 	.short	0x0018


	//----- nvinfo : EIATTR_SW_WAR
	.align		4
.L_125:
        /*007c*/ 	.byte	0x04, 0x36
        /*007e*/ 	.short	(.L_127 - .L_126)
.L_126:
        /*0080*/ 	.word	0x00000008
.L_127:


//--------------------- .nv.info._Z10copy_arrayiiPfS_ --------------------------
	.section	.nv.info._Z10copy_arrayiiPfS_,"",@"SHT_CUDA_INFO"
	.sectionflags	@""
	.align	4


	//----- nvinfo : EIATTR_CUDA_API_VERSION
	.align		4
        /*0000*/ 	.byte	0x04, 0x37
        /*0002*/ 	.short	(.L_129 - .L_128)
.L_128:
        /*0004*/ 	.word	0x00000082


	//----- nvinfo : EIATTR_KPARAM_INFO
	.align		4
.L_129:
        /*0008*/ 	.byte	0x04, 0x17
        /*000a*/ 	.short	(.L_131 - .L_130)
.L_130:
        /*000c*/ 	.word	0x00000000
        /*0010*/ 	.short	0x0003
        /*0012*/ 	.short	0x0010
        /*0014*/ 	.byte	0x00, 0xf5, 0x21, 0x00


	//----- nvinfo : EIATTR_KPARAM_INFO
	.align		4
.L_131:
        /*0018*/ 	.byte	0x04, 0x17
        /*001a*/ 	.short	(.L_133 - .L_132)
.L_132:
        /*001c*/ 	.word	0x00000000
        /*0020*/ 	.short	0x0002
        /*0022*/ 	.short	0x0008
        /*0024*/ 	.byte	0x00, 0xf5, 0x21, 0x00


	//----- nvinfo : EIATTR_KPARAM_INFO
	.align		4
.L_133:
        /*0028*/ 	.byte	0x04, 0x17
        /*002a*/ 	.short	(.L_135 - .L_134)
.L_134:
        /*002c*/ 	.word	0x00000000
        /*0030*/ 	.short	0x0001
        /*0032*/ 	.short	0x0004
        /*0034*/ 	.byte	0x00, 0xf0, 0x11, 0x00


	//----- nvinfo : EIATTR_KPARAM_INFO
	.align		4
.L_135:
        /*0038*/ 	.byte	0x04, 0x17
        /*003a*/ 	.short	(.L_137 - .L_136)
.L_136:
        /*003c*/ 	.word	0x00000000
        /*0040*/ 	.short	0x0000
        /*0042*/ 	.short	0x0000
        /*0044*/ 	.byte	0x00, 0xf0, 0x11, 0x00


	//----- nvinfo : EIATTR_SPARSE_MMA_MASK
	.align		4
.L_137:
        /*0048*/ 	.byte	0x03, 0x50
        /*004a*/ 	.short	0x0000


	//----- nvinfo : EIATTR_MAXREG_COUNT
	.align		4
        /*004c*/ 	.byte	0x03, 0x1b
        /*004e*/ 	.short	0x00ff


	//----- nvinfo : EIATTR_MERCURY_ISA_VERSION
	.align		4
        /*0050*/ 	.byte	0x03, 0x5f
        /*0052*/ 	.short	0x0101


	//----- nvinfo : EIATTR_VRC_CTA_INIT_COUNT
	.align		4
        /*0054*/ 	.byte	0x02, 0x4a
	.zero		1
	.zero		1


	//----- nvinfo : EIATTR_EXIT_INSTR_OFFSETS
	.align		4
        /*0058*/ 	.byte	0x04, 0x1c
        /*005a*/ 	.short	(.L_139 - .L_138)


	//   ....[0]....
.L_138:
        /*005c*/ 	.word	0x000000b0


	//   ....[1]....
        /*0060*/ 	.word	0x00000250


	//----- nvinfo : EIATTR_CRS_STACK_SIZE
	.align		4
.L_139:
        /*0064*/ 	.byte	0x04, 0x1e
        /*0066*/ 	.short	(.L_141 - .L_140)
.L_140:
        /*0068*/ 	.word	0x00000000


	//----- nvinfo : EIATTR_CBANK_PARAM_SIZE
	.align		4
.L_141:
        /*006c*/ 	.byte	0x03, 0x19
        /*006e*/ 	.short	0x0018


	//----- nvinfo : EIATTR_PARAM_CBANK
	.align		4
        /*0070*/ 	.byte	0x04, 0x0a
        /*0072*/ 	.short	(.L_143 - .L_142)
	.align		4
.L_142:
        /*0074*/ 	.word	index@(.nv.constant0._Z10copy_arrayiiPfS_)
        /*0078*/ 	.short	0x0380
        /*007a*/ 	.short	0x0018


	//----- nvinfo : EIATTR_SW_WAR
	.align		4
.L_143:
        /*007c*/ 	.byte	0x04, 0x36
        /*007e*/ 	.short	(.L_145 - .L_144)
.L_144:
        /*0080*/ 	.word	0x00000008
.L_145:


//--------------------- .nv.callgraph             --------------------------
	.section	.nv.callgraph,"",@"SHT_CUDA_CALLGRAPH"
	.align	4
	.sectionentsize	8
	.align		4
        /*0000*/ 	.word	0x00000000
	.align		4
        /*0004*/ 	.word	0xffffffff
	.align		4
        /*0008*/ 	.word	0x00000000
	.align		4
        /*000c*/ 	.word	0xfffffffe
	.align		4
        /*0010*/ 	.word	0x00000000
	.align		4
        /*0014*/ 	.word	0xfffffffd
	.align		4
        /*0018*/ 	.word	0x00000000
	.align		4
        /*001c*/ 	.word	0xfffffffc


//--------------------- .text._Z7reverseiiP6float2S0_ --------------------------
	.section	.text._Z7reverseiiP6float2S0_,"ax",@progbits
	.align	128
        .global         _Z7reverseiiP6float2S0_
        .type           _Z7reverseiiP6float2S0_,@function
        .size           _Z7reverseiiP6float2S0_,(.L_x_33 - _Z7reverseiiP6float2S0_)
        .other          _Z7reverseiiP6float2S0_,@"STO_CUDA_ENTRY STV_DEFAULT"
_Z7reverseiiP6float2S0_:
.text._Z7reverseiiP6float2S0_:
[----:B------:R-:W-:Y:S01]  /*0000*/  LDC R1, c[0x0][0x37c] ;  /* 0x0000df00ff017b82 */ /* 0x000fe20000000800 */
[----:B------:R-:W0:Y:S07]  /*0010*/  S2R R0, SR_TID.X ;  /* 0x0000000000007919 */ /* 0x000e2e0000002100 */
[----:B------:R-:W0:Y:S01]  /*0020*/  S2UR UR4, SR_CTAID.X ;  /* 0x00000000000479c3 */ /* 0x000e220000002500 */
[----:B------:R-:W1:Y:S01]  /*0030*/  LDCU UR6, c[0x0][0x380] ;  /* 0x00007000ff0677ac */ /* 0x000e620008000800 */
[----:B------:R-:W2:Y:S06]  /*0040*/  S2R R10, SR_TID.Y ;  /* 0x00000000000a7919 */ /* 0x000eac0000002200 */
[----:B------:R-:W0:Y:S08]  /*0050*/  LDC R13, c[0x0][0x360] ;  /* 0x0000d800ff0d7b82 */ /* 0x000e300000000800 */
[----:B------:R-:W2:Y:S08]  /*0060*/  S2UR UR5, SR_CTAID.Y ;  /* 0x00000000000579c3 */ /* 0x000eb00000002600 */
[----:B------:R-:W2:Y:S01]  /*0070*/  LDC R11, c[0x0][0x364] ;  /* 0x0000d900ff0b7b82 */ /* 0x000ea20000000800 */
[----:B0-----:R-:W-:-:S05]  /*0080*/  IMAD R0, R13, UR4, R0 ;  /* 0x000000040d007c24 */ /* 0x001fca000f8e0200 */
[----:B-1----:R-:W-:Y:S01]  /*0090*/  ISETP.GE.AND P0, PT, R0, UR6, PT ;  /* 0x0000000600007c0c */ /* 0x002fe2000bf06270 */
[----:B--2---:R-:W-:-:S12]  /*00a0*/  IMAD R10, R11, UR5, R10 ;  /* 0x000000050b0a7c24 */ /* 0x004fd8000f8e020a */
[----:B------:R-:W-:Y:S05]  /*00b0*/  @P0 EXIT ;  /* 0x000000000000094d */ /* 0x000fea0003800000 */
[----:B------:R-:W0:Y:S01]  /*00c0*/  LDCU UR4, c[0x0][0x374] ;  /* 0x00006e80ff0477ac */ /* 0x000e220008000800 */
[----:B------:R-:W1:Y:S01]  /*00d0*/  LDCU UR5, c[0x0][0x370] ;  /* 0x00006e00ff0577ac */ /* 0x000e620008000800 */
[----:B------:R-:W2:Y:S01]  /*00e0*/  LDCU.64 UR6, c[0x0][0x358] ;  /* 0x00006b00ff0677ac */ /* 0x000ea20008000a00 */
[----:B------:R-:W3:Y:S01]  /*00f0*/  LDCU UR8, c[0x0][0x380] ;  /* 0x00007000ff0877ac */ /* 0x000ee20008000800 */
[----:B0-----:R-:W-:Y:S02]  /*0100*/  IMAD R11, R11, UR4, RZ ;  /* 0x000000040b0b7c24 */ /* 0x001fe4000f8e02ff */
[----:B-12---:R-:W-:-:S07]  /*0110*/  IMAD R13, R13, UR5, RZ ;  /* 0x000000050d0d7c24 */ /* 0x006fce000f8e02ff */
.L_x_3:
[----:B------:R-:W0:Y:S01]  /*0120*/  LDC R15, c[0x0][0x384] ;  /* 0x0000e100ff0f7b82 */ /* 0x000e220000000800 */
[----:B------:R-:W-:Y:S01]  /*0130*/  BSSY.RECONVERGENT B0, `(.L_x_0) ;  /* 0x0000010000007945 */ /* 0x000fe20003800200 */
[----:B0-----:R-:W-:-:S13]  /*0140*/  ISETP.GE.AND P0, PT, R10, R15, PT ;  /* 0x0000000f0a00720c */ /* 0x001fda0003f06270 */
[----:B--2---:R-:W-:Y:S05]  /*0150*/  @P0 BRA `(.L_x_1) ;  /* 0x0000000000340947 */ /* 0x004fea0003800000 */
[----:B------:R-:W0:Y:S01]  /*0160*/  LDC.64 R6, c[0x0][0x388] ;  /* 0x0000e200ff067b82 */ /* 0x000e220000000a00 */
[----:B------:R-:W-:-:S07]  /*0170*/  MOV R12, R10 ;  /* 0x0000000a000c7202 */ /* 0x000fce0000000f00 */
[----:B------:R-:W1:Y:S02]  /*0180*/  LDC.64 R8, c[0x0][0x390] ;  /* 0x0000e400ff087b82 */ /* 0x000e640000000a00 */
.L_x_2:
[----:B--2---:R-:W-:-:S05]  /*0190*/  IMAD R3, R0, R15, R12 ;  /* 0x0000000f00037224 */ /* 0x004fca00078e020c */
[----:B------:R-:W-:-:S05]  /*01a0*/  LOP3.LUT R2, RZ, R3, RZ, 0x33, !PT ;  /* 0x00000003ff027212 */ /* 0x000fca00078e33ff */
[----:B---3--:R-:W-:-:S04]  /*01b0*/  IMAD R5, R15, UR8, R2 ;  /* 0x000000080f057c24 */ /* 0x008fc8000f8e0202 */
[----:B-1----:R-:W-:-:S06]  /*01c0*/  IMAD.WIDE R4, R5, 0x8, R8 ;  /* 0x0000000805047825 */ /* 0x002fcc00078e0208 */
[----:B------:R-:W2:Y:S01]  /*01d0*/  LDG.E.64 R4, desc[UR6][R4.64] ;  /* 0x0000000604047981 */ /* 0x000ea2000c1e1b00 */
[----:B0-----:R-:W-:Y:S01]  /*01e0*/  IMAD.WIDE R2, R3, 0x8, R6 ;  /* 0x0000000803027825 */ /* 0x001fe200078e0206 */
[----:B------:R-:W-:-:S04]  /*01f0*/  IADD3 R12, PT, PT, R11, R12, RZ ;  /* 0x0000000c0b0c7210 */ /* 0x000fc80007ffe0ff */
[----:B------:R-:W-:Y:S01]  /*0200*/  ISETP.GE.AND P0, PT, R12, R15, PT ;  /* 0x0000000f0c00720c */ /* 0x000fe20003f06270 */
[----:B--2---:R2:W-:-:S12]  /*0210*/  STG.E.64 desc[UR6][R2.64], R4 ;  /* 0x0000000402007986 */ /* 0x0045d8000c101b06 */
[----:B------:R-:W-:Y:S05]  /*0220*/  @!P0 BRA `(.L_x_2) ;  /* 0xfffffffc00d88947 */ /* 0x000fea000383ffff */
.L_x_1:
[----:B---3--:R-:W-:Y:S05]  /*0230*/  BSYNC.RECONVERGENT B0 ;  /* 0x0000000000007941 */ /* 0x008fea0003800200 */
.L_x_0:
[----:B------:R-:W0:Y:S01]  /*0240*/  LDCU UR4, c[0x0][0x380] ;  /* 0x00007000ff0477ac */ /* 0x000e220008000800 */
[----:B------:R-:W-:-:S04]  /*0250*/  IADD3 R0, PT, PT, R13, R0, RZ ;  /* 0x000000000d007210 */ /* 0x000fc80007ffe0ff */
[----:B0-----:R-:W-:-:S13]  /*0260*/  ISETP.GE.AND P0, PT, R0, UR4, PT ;  /* 0x0000000400007c0c */ /* 0x001fda000bf06270 */
[----:B------:R-:W-:Y:S05]  /*0270*/  @!P0 BRA `(.L_x_3) ;  /* 0xfffffffc00a88947 */ /* 0x000fea000383ffff */
[----:B------:R-:W-:Y:S05]  /*0280*/  EXIT ;  /* 0x000000000000794d */ /* 0x000fea0003800000 */
.L_x_4:
[----:B------:R-:W-:-:S00]  /*0290*/  BRA `(.L_x_4) ;  /* 0xfffffffc00fc7947 */ /* 0x000fc0000383ffff */
[----:B------:R-:W-:-:S00]  /*02a0*/  NOP ;  /* 0x0000000000007918 */ /* 0x000fc00000000000 */
        /* <DEDUP_REMOVED lines=13> */
.L_x_33:


//--------------------- .text._Z9circshiftiiP6float2S0_ --------------------------
	.section	.text._Z9circshiftiiP6float2S0_,"ax",@progbits
	.align	128
        .global         _Z9circshiftiiP6float2S0_
        .type           _Z9circshiftiiP6float2S0_,@function
        .size           _Z9circshiftiiP6float2S0_,(.L_x_34 - _Z9circshiftiiP6float2S0_)
        .other          _Z9circshiftiiP6float2S0_,@"STO_CUDA_ENTRY STV_DEFAULT"
_Z9circshiftiiP6float2S0_:
.text._Z9circshiftiiP6float2S0_:
        /* <DEDUP_REMOVED lines=14> */
[----:B------:R-:W2:Y:S01]  /*00e0*/  LDCU UR7, c[0x0][0x370] ;  /* 0x00006e00ff0777ac */ /* 0x000ea20008000800 */
[----:B------:R-:W-:Y:S01]  /*00f0*/  ULEA.HI UR4, UR4, UR4, URZ, 0x1 ;  /* 0x0000000404047291 */ /* 0x000fe2000f8f08ff */
[----:B------:R-:W3:Y:S01]  /*0100*/  LDCU.64 UR8, c[0x0][0x358] ;  /* 0x00006b00ff0877ac */ /* 0x000ee20008000a00 */
[----:B0-----:R-:W-:Y:S01]  /*0110*/  ULEA.HI UR5, UR5, UR5, URZ, 0x1 ;  /* 0x0000000505057291 */ /* 0x001fe2000f8f08ff */
[----:B------:R-:W0:Y:S01]  /*0120*/  LDCU UR10, c[0x0][0x384] ;  /* 0x00007080ff0a77ac */ /* 0x000e220008000800 */
[----:B-1----:R-:W-:Y:S01]  /*0130*/  IMAD R13, R13, UR6, RZ ;  /* 0x000000060d0d7c24 */ /* 0x002fe2000f8e02ff */
[----:B------:R-:W-:Y:S01]  /*0140*/  USHF.R.S32.HI UR4, URZ, 0x1, UR4 ;  /* 0x00000001ff047899 */ /* 0x000fe20008011404 */
[----:B--2---:R-:W-:Y:S01]  /*0150*/  IMAD R15, R15, UR7, RZ ;  /* 0x000000070f0f7c24 */ /* 0x004fe2000f8e02ff */
[----:B---3--:R-:W-:-:S12]  /*0160*/  USHF.R.S32.HI UR5, URZ, 0x1, UR5 ;  /* 0x00000001ff057899 */ /* 0x008fd80008011405 */
.L_x_11:
[----:B-1----:R-:W1:Y:S01]  /*0170*/  LDC R7, c[0x0][0x384] ;  /* 0x0000e100ff077b82 */ /* 0x002e620000000800 */
[----:B------:R-:W-:Y:S01]  /*0180*/  BSSY.RECONVERGENT B0, `(.L_x_5) ;  /* 0x0000033000007945 */ /* 0x000fe20003800200 */
[----:B-1----:R-:W-:-:S13]  /*0190*/  ISETP.GE.AND P0, PT, R0, R7, PT ;  /* 0x000000070000720c */ /* 0x002fda0003f06270 */
[----:B------:R-:W-:Y:S05]  /*01a0*/  @P0 BRA `(.L_x_6) ;  /* 0x0000000000c00947 */ /* 0x000fea0003800000 */
[----:B------:R-:W1:Y:S01]  /*01b0*/  LDCU UR6, c[0x0][0x380] ;  /* 0x00007000ff0677ac */ /* 0x000e620008000800 */
[----:B------:R-:W2:Y:S01]  /*01c0*/  LDC.64 R4, c[0x0][0x390] ;  /* 0x0000e400ff047b82 */ /* 0x000ea20000000a00 */
[C---:B------:R-:W-:Y:S02]  /*01d0*/  IADD3 R14, PT, PT, R12.reuse, -UR4, RZ ;  /* 0x800000040c0e7c10 */ /* 0x040fe4000fffe0ff */
[----:B------:R-:W-:Y:S02]  /*01e0*/  ISETP.GE.AND P0, PT, R12, UR4, PT ;  /* 0x000000040c007c0c */ /* 0x000fe4000bf06270 */
[----:B------:R-:W-:-:S03]  /*01f0*/  MOV R17, R0 ;  /* 0x0000000000117202 */ /* 0x000fc60000000f00 */
[----:B------:R-:W3:Y:S01]  /*0200*/  LDC.64 R2, c[0x0][0x388] ;  /* 0x0000e200ff027b82 */ /* 0x000ee20000000a00 */
[C---:B-1----:R-:W-:Y:S01]  /*0210*/  IADD3 R16, PT, PT, R14.reuse, UR6, RZ ;  /* 0x000000060e107c10 */ /* 0x042fe2000fffe0ff */
[----:B------:R-:W-:-:S04]  /*0220*/  IMAD R14, R14, R7, -UR5 ;  /* 0x800000050e0e7e24 */ /* 0x000fc8000f8e0207 */
[-C--:B------:R-:W-:Y:S01]  /*0230*/  IMAD R16, R16, R7.reuse, -UR5 ;  /* 0x8000000510107e24 */ /* 0x080fe2000f8e0207 */
[----:B------:R-:W-:-:S04]  /*0240*/  IADD3 R18, PT, PT, R14, R7, RZ ;  /* 0x000000070e127210 */ /* 0x000fc80007ffe0ff */
[----:B------:R-:W-:-:S07]  /*0250*/  IADD3 R20, PT, PT, R16, R7, RZ ;  /* 0x0000000710147210 */ /* 0x000fce0007ffe0ff */
.L_x_10:
[----:B------:R-:W-:Y:S04]  /*0260*/  BSSY.RECONVERGENT B1, `(.L_x_7) ;  /* 0x0000021000017945 */ /* 0x000fe80003800200 */
[----:B01----:R-:W-:Y:S05]  /*0270*/  @P0 BRA `(.L_x_8) ;  /* 0x0000000000400947 */ /* 0x003fea0003800000 */
[----:B------:R-:W-:-:S13]  /*0280*/  ISETP.GE.AND P1, PT, R17, UR5, PT ;  /* 0x0000000511007c0c */ /* 0x000fda000bf26270 */
[----:B0-----:R-:W-:-:S05]  /*0290*/  @!P1 MOV R22, UR10 ;  /* 0x0000000a00169c02 */ /* 0x001fca0008000f00 */
[----:B------:R-:W-:-:S04]  /*02a0*/  @!P1 IMAD R7, R12, R22, R17 ;  /* 0x000000160c079224 */ /* 0x000fc800078e0211 */
[----:B---3--:R-:W-:-:S06]  /*02b0*/  @!P1 IMAD.WIDE R6, R7, 0x8, R2 ;  /* 0x0000000807069825 */ /* 0x008fcc00078e0202 */
[----:B------:R-:W3:Y:S01]  /*02c0*/  @!P1 LDG.E.64 R6, desc[UR8][R6.64] ;  /* 0x0000000806069981 */ /* 0x000ee2000c1e1b00 */
[----:B------:R-:W-:Y:S01]  /*02d0*/  @P1 IMAD.U32 R22, RZ, RZ, UR10 ;  /* 0x0000000aff161e24 */ /* 0x000fe2000f8e00ff */
[----:B------:R-:W-:-:S03]  /*02e0*/  @!P1 IADD3 R9, PT, PT, R20, R17, RZ ;  /* 0x0000001114099210 */ /* 0x000fc60007ffe0ff */
[----:B------:R-:W-:Y:S02]  /*02f0*/  @P1 IMAD R11, R12, R22, R17 ;  /* 0x000000160c0b1224 */ /* 0x000fe400078e0211 */
[----:B--2---:R-:W-:-:S04]  /*0300*/  @!P1 IMAD.WIDE R8, R9, 0x8, R4 ;  /* 0x0000000809089825 */ /* 0x004fc800078e0204 */
[----:B------:R-:W-:Y:S01]  /*0310*/  @P1 IMAD.WIDE R10, R11, 0x8, R2 ;  /* 0x000000080b0a1825 */ /* 0x000fe200078e0202 */
[----:B---3--:R1:W-:Y:S05]  /*0320*/  @!P1 STG.E.64 desc[UR8][R8.64], R6 ;  /* 0x0000000608009986 */ /* 0x0083ea000c101b08 */
[----:B------:R-:W2:Y:S01]  /*0330*/  @P1 LDG.E.64 R10, desc[UR8][R10.64] ;  /* 0x000000080a0a1981 */ /* 0x000ea2000c1e1b00 */
[----:B------:R-:W-:-:S05]  /*0340*/  @P1 IADD3 R25, PT, PT, R16, R17, RZ ;  /* 0x0000001110191210 */ /* 0x000fca0007ffe0ff */
[----:B------:R-:W-:-:S05]  /*0350*/  @P1 IMAD.WIDE R24, R25, 0x8, R4 ;  /* 0x0000000819181825 */ /* 0x000fca00078e0204 */
[----:B--2---:R1:W-:Y:S01]  /*0360*/  @P1 STG.E.64 desc[UR8][R24.64], R10 ;  /* 0x0000000a18001986 */ /* 0x0043e2000c101b08 */
[----:B------:R-:W-:Y:S05]  /*0370*/  BRA `(.L_x_9) ;  /* 0x00000000003c7947 */ /* 0x000fea0003800000 */
.L_x_8:
        /* <DEDUP_REMOVED lines=14> */
[----:B--2---:R0:W-:Y:S02]  /*0460*/  @P1 STG.E.64 desc[UR8][R24.64], R10 ;  /* 0x0000000a18001986 */ /* 0x0041e4000c101b08 */
.L_x_9:
[----:B------:R-:W-:Y:S05]  /*0470*/  BSYNC.RECONVERGENT B1 ;  /* 0x0000000000017941 */ /* 0x000fea0003800200 */
.L_x_7:
[----:B------:R-:W-:-:S04]  /*0480*/  IADD3 R17, PT, PT, R13, R17, RZ ;  /* 0x000000110d117210 */ /* 0x000fc80007ffe0ff */
[----:B------:R-:W-:-:S13]  /*0490*/  ISETP.GE.AND P1, PT, R17, R22, PT ;  /* 0x000000161100720c */ /* 0x000fda0003f26270 */
[----:B------:R-:W-:Y:S05]  /*04a0*/  @!P1 BRA `(.L_x_10) ;  /* 0xfffffffc006c9947 */ /* 0x000fea000383ffff */
.L_x_6:
[----:B0-----:R-:W-:Y:S05]  /*04b0*/  BSYNC.RECONVERGENT B0 ;  /* 0x0000000000007941 */ /* 0x001fea0003800200 */
.L_x_5:
[----:B------:R-:W0:Y:S01]  /*04c0*/  LDCU UR6, c[0x0][0x380] ;  /* 0x00007000ff0677ac */ /* 0x000e220008000800 */
[----:B------:R-:W-:-:S04]  /*04d0*/  IADD3 R12, PT, PT, R15, R12, RZ ;  /* 0x0000000c0f0c7210 */ /* 0x000fc80007ffe0ff */
[----:B0-----:R-:W-:-:S13]  /*04e0*/  ISETP.GE.AND P0, PT, R12, UR6, PT ;  /* 0x000000060c007c0c */ /* 0x001fda000bf06270 */
[----:B------:R-:W-:Y:S05]  /*04f0*/  @!P0 BRA `(.L_x_11) ;  /* 0xfffffffc001c8947 */ /* 0x000fea000383ffff */
[----:B------:R-:W-:Y:S05]  /*0500*/  EXIT ;  /* 0x000000000000794d */ /* 0x000fea0003800000 */
.L_x_12:
        /* <DEDUP_REMOVED lines=15> */
.L_x_34:


//--------------------- .text._Z12matrix_minusiiP6float2S0_ --------------------------
	.section	.text._Z12matrix_minusiiP6float2S0_,"ax",@progbits
	.align	128
        .global         _Z12matrix_minusiiP6float2S0_
        .type           _Z12matrix_minusiiP6float2S0_,@function
        .size           _Z12matrix_minusiiP6float2S0_,(.L_x_35 - _Z12matrix_minusiiP6float2S0_)
        .other          _Z12matrix_minusiiP6float2S0_,@"STO_CUDA_ENTRY STV_DEFAULT"
_Z12matrix_minusiiP6float2S0_:
.text._Z12matrix_minusiiP6float2S0_:
        /* <DEDUP_REMOVED lines=15> */
[----:B0-----:R-:W-:Y:S02]  /*00f0*/  IMAD R11, R11, UR4, RZ ;  /* 0x000000040b0b7c24 */ /* 0x001fe4000f8e02ff */
[----:B-12---:R-:W-:-:S07]  /*0100*/  IMAD R13, R13, UR5, RZ ;  /* 0x000000050d0d7c24 */ /* 0x006fce000f8e02ff */
.L_x_16:
[----:B------:R-:W0:Y:S01]  /*0110*/  LDC R17, c[0x0][0x384] ;  /* 0x0000e100ff117b82 */ /* 0x000e220000000800 */
[----:B------:R-:W-:Y:S01]  /*0120*/  BSSY.RECONVERGENT B0, `(.L_x_13) ;  /* 0x0000011000007945 */ /* 0x000fe20003800200 */
[----:B0-----:R-:W-:-:S13]  /*0130*/  ISETP.GE.AND P0, PT, R10, R17, PT ;  /* 0x000000110a00720c */ /* 0x001fda0003f06270 */
[----:B--2---:R-:W-:Y:S05]  /*0140*/  @P0 BRA `(.L_x_14) ;  /* 0x0000000000380947 */ /* 0x004fea0003800000 */
[----:B------:R-:W0:Y:S01]  /*0150*/  LDC.64 R6, c[0x0][0x388] ;  /* 0x0000e200ff067b82 */ /* 0x000e220000000a00 */
[----:B------:R-:W-:-:S07]  /*0160*/  MOV R12, R10 ;  /* 0x0000000a000c7202 */ /* 0x000fce0000000f00 */
[----:B------:R-:W1:Y:S02]  /*0170*/  LDC.64 R8, c[0x0][0x390] ;  /* 0x0000e400ff087b82 */ /* 0x000e640000000a00 */
.L_x_15:
[----:B--2---:R-:W-:-:S04]  /*0180*/  IMAD R3, R0, R17, R12 ;  /* 0x0000001100037224 */ /* 0x004fc800078e020c */
[----:B-1----:R-:W-:-:S04]  /*0190*/  IMAD.WIDE R4, R3, 0x8, R8 ;  /* 0x0000000803047825 */ /* 0x002fc800078e0208 */
[----:B0-----:R-:W-:Y:S02]  /*01a0*/  IMAD.WIDE R2, R3, 0x8, R6 ;  /* 0x0000000803027825 */ /* 0x001fe400078e0206 */
[----:B------:R-:W2:Y:S04]  /*01b0*/  LDG.E.64 R4, desc[UR6][R4.64] ;  /* 0x0000000604047981 */ /* 0x000ea8000c1e1b00 */
[----:B------:R-:W2:Y:S01]  /*01c0*/  LDG.E.64 R14, desc[UR6][R2.64] ;  /* 0x00000006020e7981 */ /* 0x000ea2000c1e1b00 */
[----:B------:R-:W-:-:S04]  /*01d0*/  IADD3 R12, PT, PT, R11, R12, RZ ;  /* 0x0000000c0b0c7210 */ /* 0x000fc80007ffe0ff */
[----:B------:R-:W-:Y:S01]  /*01e0*/  ISETP.GE.AND P0, PT, R12, R17, PT ;  /* 0x000000110c00720c */ /* 0x000fe20003f06270 */
[----:B--2---:R-:W-:Y:S01]  /*01f0*/  FADD R14, R14, -R4 ;  /* 0x800000040e0e7221 */ /* 0x004fe20000000000 */
[----:B------:R-:W-:-:S05]  /*0200*/  FADD R15, R15, -R5 ;  /* 0x800000050f0f7221 */ /* 0x000fca0000000000 */
[----:B------:R2:W-:Y:S06]  /*0210*/  STG.E.64 desc[UR6][R2.64], R14 ;  /* 0x0000000e02007986 */ /* 0x0005ec000c101b06 */
[----:B------:R-:W-:Y:S05]  /*0220*/  @!P0 BRA `(.L_x_15) ;  /* 0xfffffffc00d48947 */ /* 0x000fea000383ffff */
.L_x_14:
[----:B------:R-:W-:Y:S05]  /*0230*/  BSYNC.RECONVERGENT B0 ;  /* 0x0000000000007941 */ /* 0x000fea0003800200 */
.L_x_13:
[----:B------:R-:W0:Y:S01]  /*0240*/  LDCU UR4, c[0x0][0x380] ;  /* 0x00007000ff0477ac */ /* 0x000e220008000800 */
[----:B------:R-:W-:-:S04]  /*0250*/  IADD3 R0, PT, PT, R13, R0, RZ ;  /* 0x000000000d007210 */ /* 0x000fc80007ffe0ff */
[----:B0-----:R-:W-:-:S13]  /*0260*/  ISETP.GE.AND P0, PT, R0, UR4, PT ;  /* 0x0000000400007c0c */ /* 0x001fda000bf06270 */
[----:B------:R-:W-:Y:S05]  /*0270*/  @!P0 BRA `(.L_x_16) ;  /* 0xfffffffc00a48947 */ /* 0x000fea000383ffff */
[----:B------:R-:W-:Y:S05]  /*0280*/  EXIT ;  /* 0x000000000000794d */ /* 0x000fea0003800000 */
.L_x_17:
        /* <DEDUP_REMOVED lines=15> */
.L_x_35:


//--------------------- .text._Z15multiply_kerneliiP6float2S0_f --------------------------
	.section	.text._Z15multiply_kerneliiP6float2S0_f,"ax",@progbits
	.align	128
        .global         _Z15multiply_kerneliiP6float2S0_f
        .type           _Z15multiply_kerneliiP6float2S0_f,@function
        .size           _Z15multiply_kerneliiP6float2S0_f,(.L_x_36 - _Z15multiply_kerneliiP6float2S0_f)
        .other          _Z15multiply_kerneliiP6float2S0_f,@"STO_CUDA_ENTRY STV_DEFAULT"
_Z15multiply_kerneliiP6float2S0_f:
.text._Z15multiply_kerneliiP6float2S0_f:
        /* <DEDUP_REMOVED lines=18> */
.L_x_21:
[----:B------:R-:W0:Y:S01]  /*0120*/  LDC R19, c[0x0][0x384] ;  /* 0x0000e100ff137b82 */ /* 0x000e220000000800 */
[----:B------:R-:W-:Y:S01]  /*0130*/  BSSY.RECONVERGENT B0, `(.L_x_18) ;  /* 0x0000015000007945 */ /* 0x000fe20003800200 */
[----:B0-----:R-:W-:-:S13]  /*0140*/  ISETP.GE.AND P0, PT, R10, R19, PT ;  /* 0x000000130a00720c */ /* 0x001fda0003f06270 */
[----:B--2---:R-:W-:Y:S05]  /*0150*/  @P0 BRA `(.L_x_19) ;  /* 0x0000000000480947 */ /* 0x004fea0003800000 */
[----:B------:R-:W0:Y:S01]  /*0160*/  LDC.64 R2, c[0x0][0x388] ;  /* 0x0000e200ff027b82 */ /* 0x000e220000000a00 */
[----:B------:R-:W-:-:S07]  /*0170*/  MOV R12, R10 ;  /* 0x0000000a000c7202 */ /* 0x000fce0000000f00 */
[----:B------:R-:W1:Y:S02]  /*0180*/  LDC.64 R4, c[0x0][0x390] ;  /* 0x0000e400ff047b82 */ /* 0x000e640000000a00 */
.L_x_20:
[----:B--2---:R-:W-:-:S04]  /*0190*/  IMAD R7, R0, R19, R12 ;  /* 0x0000001300077224 */ /* 0x004fc800078e020c */
[----:B-1----:R-:W-:-:S04]  /*01a0*/  IMAD.WIDE R8, R7, 0x8, R4 ;  /* 0x0000000807087825 */ /* 0x002fc800078e0204 */
[----:B0-----:R-:W-:Y:S02]  /*01b0*/  IMAD.WIDE R6, R7, 0x8, R2 ;  /* 0x0000000807067825 */ /* 0x001fe400078e0202 */
[----:B------:R-:W2:Y:S04]  /*01c0*/  LDG.E.64 R8, desc[UR6][R8.64] ;  /* 0x0000000608087981 */ /* 0x000ea8000c1e1b00 */
[----:B------:R-:W2:Y:S01]  /*01d0*/  LDG.E.64 R14, desc[UR6][R6.64] ;  /* 0x00000006060e7981 */ /* 0x000ea2000c1e1b00 */
[----:B------:R-:W-:-:S04]  /*01e0*/  IADD3 R12, PT, PT, R11, R12, RZ ;  /* 0x0000000c0b0c7210 */ /* 0x000fc80007ffe0ff */
[----:B------:R-:W-:Y:S01]  /*01f0*/  ISETP.GE.AND P0, PT, R12, R19, PT ;  /* 0x000000130c00720c */ /* 0x000fe20003f06270 */
[-C--:B--2---:R-:W-:Y:S01]  /*0200*/  FMUL R17, R15, R9.reuse ;  /* 0x000000090f117220 */ /* 0x084fe20000400000 */
[----:B------:R-:W-:-:S03]  /*0210*/  FMUL R16, R14, R9 ;  /* 0x000000090e107220 */ /* 0x000fc60000400000 */
[-C--:B------:R-:W-:Y:S01]  /*0220*/  FFMA R17, R14, R8.reuse, -R17 ;  /* 0x000000080e117223 */ /* 0x080fe20000000811 */
[----:B------:R-:W-:-:S03]  /*0230*/  FFMA R16, R15, R8, R16 ;  /* 0x000000080f107223 */ /* 0x000fc60000000010 */
[----:B---3--:R-:W-:Y:S01]  /*0240*/  FMUL R14, R17, UR8 ;  /* 0x00000008110e7c20 */ /* 0x008fe20008400000 */
[----:B------:R-:W-:-:S05]  /*0250*/  FMUL R15, R16, UR8 ;  /* 0x00000008100f7c20 */ /* 0x000fca0008400000 */
[----:B------:R2:W-:Y:S01]  /*0260*/  STG.E.64 desc[UR6][R6.64], R14 ;  /* 0x0000000e06007986 */ /* 0x0005e2000c101b06 */
[----:B------:R-:W-:Y:S05]  /*0270*/  @!P0 BRA `(.L_x_20) ;  /* 0xfffffffc00c48947 */ /* 0x000fea000383ffff */
.L_x_19:
[----:B---3--:R-:W-:Y:S05]  /*0280*/  BSYNC.RECONVERGENT B0 ;  /* 0x0000000000007941 */ /* 0x008fea0003800200 */
.L_x_18:
[----:B------:R-:W0:Y:S01]  /*0290*/  LDCU UR4, c[0x0][0x380] ;  /* 0x00007000ff0477ac */ /* 0x000e220008000800 */
[----:B------:R-:W-:-:S04]  /*02a0*/  IADD3 R0, PT, PT, R13, R0, RZ ;  /* 0x000000000d007210 */ /* 0x000fc80007ffe0ff */
[----:B0-----:R-:W-:-:S13]  /*02b0*/  ISETP.GE.AND P0, PT, R0, UR4, PT ;  /* 0x0000000400007c0c */ /* 0x001fda000bf06270 */
[----:B------:R-:W-:Y:S05]  /*02c0*/  @!P0 BRA `(.L_x_21) ;  /* 0xfffffffc00948947 */ /* 0x000fea000383ffff */
[----:B------:R-:W-:Y:S05]  /*02d0*/  EXIT ;  /* 0x000000000000794d */ /* 0x000fea0003800000 */
.L_x_22:
        /* <DEDUP_REMOVED lines=10> */
.L_x_36:


//--------------------- .text._Z17copy_array_paddediiPfS_ --------------------------
	.section	.text._Z17copy_array_paddediiPfS_,"ax",@progbits
	.align	128
        .global         _Z17copy_array_paddediiPfS_
        .type           _Z17copy_array_paddediiPfS_,@function
        .size           _Z17copy_array_paddediiPfS_,(.L_x_37 - _Z17copy_array_paddediiPfS_)
        .other          _Z17copy_array_paddediiPfS_,@"STO_CUDA_ENTRY STV_DEFAULT"
_Z17copy_array_paddediiPfS_:
.text._Z17copy_array_paddediiPfS_:
        /* <DEDUP_REMOVED lines=12> */
[----:B------:R-:W0:Y:S01]  /*00c0*/  LDC R11, c[0x0][0x384] ;  /* 0x0000e100ff0b7b82 */ /* 0x000e220000000800 */
[----:B------:R-:W1:Y:S01]  /*00d0*/  LDCU UR5, c[0x0][0x374] ;  /* 0x00006e80ff0577ac */ /* 0x000e620008000800 */
[----:B------:R-:W2:Y:S01]  /*00e0*/  LDCU UR6, c[0x0][0x370] ;  /* 0x00006e00ff0677ac */ /* 0x000ea20008000800 */
[----:B------:R-:W-:Y:S01]  /*00f0*/  ULEA.HI UR4, UR4, UR4, URZ, 0x1 ;  /* 0x0000000404047291 */ /* 0x000fe2000f8f08ff */
[----:B------:R-:W3:Y:S03]  /*0100*/  LDCU.64 UR8, c[0x0][0x358] ;  /* 0x00006b00ff0877ac */ /* 0x000ee60008000a00 */
[----:B------:R-:W-:Y:S01]  /*0110*/  USHF.R.S32.HI UR4, URZ, 0x1, UR4 ;  /* 0x00000001ff047899 */ /* 0x000fe20008011404 */
[----:B-1----:R-:W-:Y:S02]  /*0120*/  IMAD R13, R13, UR5, RZ ;  /* 0x000000050d0d7c24 */ /* 0x002fe4000f8e02ff */
[----:B--2---:R-:W-:Y:S01]  /*0130*/  IMAD R15, R15, UR6, RZ ;  /* 0x000000060f0f7c24 */ /* 0x004fe2000f8e02ff */
[----:B0-----:R-:W-:-:S02]  /*0140*/  LEA.HI R2, R11, R11, RZ, 0x1 ;  /* 0x0000000b0b027211 */ /* 0x001fc400078f08ff */
[----:B------:R-:W-:Y:S02]  /*0150*/  SHF.L.U32 R11, R11, 0x1, RZ ;  /* 0x000000010b0b7819 */ /* 0x000fe400000006ff */
[----:B---3--:R-:W-:-:S07]  /*0160*/  SHF.R.S32.HI R12, RZ, 0x1, R2 ;  /* 0x00000001ff0c7819 */ /* 0x008fce0000011402 */
.L_x_26:
[----:B------:R-:W0:Y:S01]  /*0170*/  LDC R19, c[0x0][0x384] ;  /* 0x0000e100ff137b82 */ /* 0x000e220000000800 */
[----:B------:R-:W-:Y:S01]  /*0180*/  BSSY.RECONVERGENT B0, `(.L_x_23) ;  /* 0x0000011000007945 */ /* 0x000fe20003800200 */
[----:B0-----:R-:W-:-:S13]  /*0190*/  ISETP.GE.AND P0, PT, R10, R19, PT ;  /* 0x000000130a00720c */ /* 0x001fda0003f06270 */
[----:B--2---:R-:W-:Y:S05]  /*01a0*/  @P0 BRA `(.L_x_24) ;  /* 0x0000000000380947 */ /* 0x004fea0003800000 */
[----:B------:R-:W0:Y:S01]  /*01b0*/  LDC.64 R2, c[0x0][0x388] ;  /* 0x0000e200ff027b82 */ /* 0x000e220000000a00 */
[----:B------:R-:W-:Y:S02]  /*01c0*/  IADD3 R6, PT, PT, R0, UR4, RZ ;  /* 0x0000000400067c10 */ /* 0x000fe4000fffe0ff */
[----:B------:R-:W-:-:S03]  /*01d0*/  MOV R14, R10 ;  /* 0x0000000a000e7202 */ /* 0x000fc60000000f00 */
[----:B------:R-:W-:Y:S02]  /*01e0*/  IMAD R17, R11, R6, R12 ;  /* 0x000000060b117224 */ /* 0x000fe400078e020c */
[----:B------:R-:W1:Y:S05]  /*01f0*/  LDC.64 R4, c[0x0][0x390] ;  /* 0x0000e400ff047b82 */ /* 0x000e6a0000000a00 */
.L_x_25:
[----:B--2---:R-:W-:-:S04]  /*0200*/  IMAD R7, R0, R19, R14 ;  /* 0x0000001300077224 */ /* 0x004fc800078e020e */
[----:B0-----:R-:W-:-:S06]  /*0210*/  IMAD.WIDE R6, R7, 0x4, R2 ;  /* 0x0000000407067825 */ /* 0x001fcc00078e0202 */
[----:B------:R-:W2:Y:S01]  /*0220*/  LDG.E R7, desc[UR8][R6.64] ;  /* 0x0000000806077981 */ /* 0x000ea2000c1e1900 */
[----:B------:R-:W-:Y:S01]  /*0230*/  IMAD.IADD R9, R17, 0x1, R14 ;  /* 0x0000000111097824 */ /* 0x000fe200078e020e */
[----:B------:R-:W-:-:S03]  /*0240*/  IADD3 R14, PT, PT, R13, R14, RZ ;  /* 0x0000000e0d0e7210 */ /* 0x000fc60007ffe0ff */
[----:B-1----:R-:W-:Y:S01]  /*0250*/  IMAD.WIDE R8, R9, 0x4, R4 ;  /* 0x0000000409087825 */ /* 0x002fe200078e0204 */
[----:B------:R-:W-:-:S04]  /*0260*/  ISETP.GE.AND P0, PT, R14, R19, PT ;  /* 0x000000130e00720c */ /* 0x000fc80003f06270 */
[----:B--2---:R2:W-:Y:S09]  /*0270*/  STG.E desc[UR8][R8.64], R7 ;  /* 0x0000000708007986 */ /* 0x0045f2000c101908 */
[----:B------:R-:W-:Y:S05]  /*0280*/  @!P0 BRA `(.L_x_25) ;  /* 0xfffffffc00dc8947 */ /* 0x000fea000383ffff */
.L_x_24:
[----:B------:R-:W-:Y:S05]  /*0290*/  BSYNC.RECONVERGENT B0 ;  /* 0x0000000000007941 */ /* 0x000fea0003800200 */
.L_x_23:
[----:B------:R-:W0:Y:S01]  /*02a0*/  LDCU UR5, c[0x0][0x380] ;  /* 0x00007000ff0577ac */ /* 0x000e220008000800 */
[----:B------:R-:W-:-:S05]  /*02b0*/  IMAD.IADD R0, R15, 0x1, R0 ;  /* 0x000000010f007824 */ /* 0x000fca00078e0200 */
[----:B0-----:R-:W-:-:S13]  /*02c0*/  ISETP.GE.AND P0, PT, R0, UR5, PT ;  /* 0x0000000500007c0c */ /* 0x001fda000bf06270 */
[----:B------:R-:W-:Y:S05]  /*02d0*/  @!P0 BRA `(.L_x_26) ;  /* 0xfffffffc00a48947 */ /* 0x000fea000383ffff */
[----:B------:R-:W-:Y:S05]  /*02e0*/  EXIT ;  /* 0x000000000000794d */ /* 0x000fea0003800000 */
.L_x_27:
        /* <DEDUP_REMOVED lines=9> */
.L_x_37:


//--------------------- .text._Z10copy_arrayiiPfS_ --------------------------
	.section	.text._Z10copy_arrayiiPfS_,"ax",@progbits
	.align	128
        .global         _Z10copy_arrayiiPfS_
        .type           _Z10copy_arrayiiPfS_,@function
        .size           _Z10copy_arrayiiPfS_,(.L_x_38 - _Z10copy_arrayiiPfS_)
        .other          _Z10copy_arrayiiPfS_,@"STO_CUDA_ENTRY STV_DEFAULT"
_Z10copy_arrayiiPfS_:
.text._Z10copy_arrayiiPfS_:
        /* <DEDUP_REMOVED lines=17> */
.L_x_31:
[----:B------:R-:W0:Y:S01]  /*0110*/  LDC R15, c[0x0][0x384] ;  /* 0x0000e100ff0f7b82 */ /* 0x000e220000000800 */
[----:B------:R-:W-:Y:S01]  /*0120*/  BSSY.RECONVERGENT B0, `(.L_x_28) ;  /* 0x000000e000007945 */ /* 0x000fe20003800200 */
[----:B0-----:R-:W-:-:S13]  /*0130*/  ISETP.GE.AND P0, PT, R10, R15, PT ;  /* 0x0000000f0a00720c */ /* 0x001fda0003f06270 */
[----:B--2---:R-:W-:Y:S05]  /*0140*/  @P0 BRA `(.L_x_29) ;  /* 0x00000000002c0947 */ /* 0x004fea0003800000 */
[----:B------:R-:W0:Y:S01]  /*0150*/  LDC.64 R6, c[0x0][0x388] ;  /* 0x0000e200ff067b82 */ /* 0x000e220000000a00 */
[----:B------:R-:W-:-:S07]  /*0160*/  MOV R12, R10 ;  /* 0x0000000a000c7202 */ /* 0x000fce0000000f00 */
[----:B------:R-:W1:Y:S02]  /*0170*/  LDC.64 R8, c[0x0][0x390] ;  /* 0x0000e400ff087b82 */ /* 0x000e640000000a00 */
.L_x_30:
[----:B--2---:R-:W-:-:S04]  /*0180*/  IMAD R5, R0, R15, R12 ;  /* 0x0000000f00057224 */ /* 0x004fc800078e020c */
[----:B0-----:R-:W-:-:S06]  /*0190*/  IMAD.WIDE R2, R5, 0x4, R6 ;  /* 0x0000000405027825 */ /* 0x001fcc00078e0206 */
[----:B------:R-:W2:Y:S01]  /*01a0*/  LDG.E R3, desc[UR6][R2.64] ;  /* 0x0000000602037981 */ /* 0x000ea2000c1e1900 */
[----:B-1----:R-:W-:Y:S01]  /*01b0*/  IMAD.WIDE R4, R5, 0x4, R8 ;  /* 0x0000000405047825 */ /* 0x002fe200078e0208 */
[----:B------:R-:W-:-:S04]  /*01c0*/  IADD3 R12, PT, PT, R11, R12, RZ ;  /* 0x0000000c0b0c7210 */ /* 0x000fc80007ffe0ff */
[----:B------:R-:W-:Y:S01]  /*01d0*/  ISETP.GE.AND P0, PT, R12, R15, PT ;  /* 0x0000000f0c00720c */ /* 0x000fe20003f06270 */
[----:B--2---:R2:W-:-:S12]  /*01e0*/  STG.E desc[UR6][R4.64], R3 ;  /* 0x0000000304007986 */ /* 0x0045d8000c101906 */
[----:B------:R-:W-:Y:S05]  /*01f0*/  @!P0 BRA `(.L_x_30) ;  /* 0xfffffffc00e08947 */ /* 0x000fea000383ffff */
.L_x_29:
[----:B------:R-:W-:Y:S05]  /*0200*/  BSYNC.RECONVERGENT B0 ;  /* 0x0000000000007941 */ /* 0x000fea0003800200 */
.L_x_28:
[----:B------:R-:W0:Y:S01]  /*0210*/  LDCU UR4, c[0x0][0x380] ;  /* 0x00007000ff0477ac */ /* 0x000e220008000800 */
[----:B------:R-:W-:-:S04]  /*0220*/  IADD3 R0, PT, PT, R13, R0, RZ ;  /* 0x000000000d007210 */ /* 0x000fc80007ffe0ff */
[----:B0-----:R-:W-:-:S13]  /*0230*/  ISETP.GE.AND P0, PT, R0, UR4, PT ;  /* 0x0000000400007c0c */ /* 0x001fda000bf06270 */
[----:B------:R-:W-:Y:S05]  /*0240*/  @!P0 BRA `(.L_x_31) ;  /* 0xfffffffc00b08947 */ /* 0x000fea000383ffff */
[----:B------:R-:W-:Y:S05]  /*0250*/  EXIT ;  /* 0x000000000000794d */ /* 0x000fea0003800000 */
.L_x_32:
        /* <DEDUP_REMOVED lines=10> */
.L_x_38:


//--------------------- .nv.shared.reserved.0     --------------------------
	.section	.nv.shared.reserved.0,"aw",@nobits
	.weak		__nv_reservedSMEM_offset_0_alias
	.size		__nv_reservedSMEM_offset_0_alias, 0, 64
	.other		__nv_reservedSMEM_offset_0_alias,@"STO_CUDA_RESERVED_SHARED STV_DEFAULT"
__nv_reservedSMEM_offset_0_alias:
	.zero		0
	.zero		64


//--------------------- .nv.constant0._Z7reverseiiP6float2S0_ --------------------------
	.section	.nv.constant0._Z7reverseiiP6float2S0_,"a",@progbits
	.sectionflags	@""
	.align	4
.nv.constant0._Z7reverseiiP6float2S0_:
	.zero		920


//--------------------- .nv.constant0._Z9circshiftiiP6float2S0_ --------------------------
	.section	.nv.constant0._Z9circshiftiiP6float2S0_,"a",@progbits
	.sectionflags	@""
	.align	4
.nv.constant0._Z9circshiftiiP6float2S0_:
	.zero		920


//--------------------- .nv.constant0._Z12matrix_minusiiP6float2S0_ --------------------------
	.section	.nv.constant0._Z12matrix_minusiiP6float2S0_,"a",@progbits
	.sectionflags	@""
	.align	4
.nv.constant0._Z12matrix_minusiiP6float2S0_:
	.zero		920


//--------------------- .nv.constant0._Z15multiply_kerneliiP6float2S0_f --------------------------
	.section	.nv.constant0._Z15multiply_kerneliiP6float2S0_f,"a",@progbits
	.sectionflags	@""
	.align	4
.nv.constant0._Z15multiply_kerneliiP6float2S0_f:
	.zero		924


//--------------------- .nv.constant0._Z17copy_array_paddediiPfS_ --------------------------
	.section	.nv.constant0._Z17copy_array_paddediiPfS_,"a",@progbits
	.sectionflags	@""
	.align	4
.nv.constant0._Z17copy_array_paddediiPfS_:
	.zero		920


//--------------------- .nv.constant0._Z10copy_arrayiiPfS_ --------------------------
	.section	.nv.constant0._Z10copy_arrayiiPfS_,"a",@progbits
	.sectionflags	@""
	.align	4
.nv.constant0._Z10copy_arrayiiPfS_:
	.zero		920


//--------------------- SYMBOLS --------------------------

	.type		.nv.reservedSmem.offset0,@object
	.size		.nv.reservedSmem.offset0,0x4
